def gluon_tcgen05(
    a_ptr,
    b_ptr,
    c_ptr,
    M,
    N,
    K,
    stride_am,
    stride_bk,
    stride_cm,
    BLOCK_M: gl.constexpr,
    BLOCK_N: gl.constexpr,
    BLOCK_K: gl.constexpr,
    DTYPE: gl.constexpr,
    A_LAYOUT: gl.constexpr,
    B_LAYOUT: gl.constexpr,
    C_LAYOUT: gl.constexpr,
    B_SHAPE: gl.constexpr,
    TMEM_LAYOUT: gl.constexpr,
    TMEM_REG: gl.constexpr,
    TRANS_B: gl.constexpr,
    NUM_BUFFERS: gl.constexpr,
):
    a_desc = tma.make_tensor_descriptor(
        a_ptr, [M, K], [stride_am, 1], [BLOCK_M, BLOCK_K], A_LAYOUT
    )
    b_desc = tma.make_tensor_descriptor(
        b_ptr,
        [N, K] if TRANS_B else [K, N],
        [stride_bk, 1],
        B_SHAPE,
        B_LAYOUT,
    )
    c_desc = tma.make_tensor_descriptor(
        c_ptr, [M, N], [stride_cm, 1], [BLOCK_M, BLOCK_N], C_LAYOUT
    )

    a_bufs = gl.allocate_shared_memory(
        DTYPE, [NUM_BUFFERS, BLOCK_M, BLOCK_K], A_LAYOUT
    )
    b_bufs = gl.allocate_shared_memory(DTYPE, [NUM_BUFFERS] + B_SHAPE, B_LAYOUT)

    pid_m = gl.program_id(0)
    pid_n = gl.program_id(1)
    off_m = pid_m * BLOCK_M
    off_n = pid_n * BLOCK_N

    tma_bars = gl.allocate_shared_memory(
        gl.int64, [NUM_BUFFERS, 1], mbarrier.MBarrierLayout()
    )
    mma_bars = gl.allocate_shared_memory(
        gl.int64, [NUM_BUFFERS, 1], mbarrier.MBarrierLayout()
    )
    for i in gl.static_range(NUM_BUFFERS):
        mbarrier.init(tma_bars.index(i), count=1)
        mbarrier.init(mma_bars.index(i), count=1)

    acc_tmem = allocate_tensor_memory(gl.float32, [BLOCK_M, BLOCK_N], TMEM_LAYOUT)
    idx = 0
    phase = 0
    use_acc = False
    for k in range(0, K, BLOCK_K):
        a = a_bufs.index(idx)
        b = b_bufs.index(idx)
        tma_bar = tma_bars.index(idx)
        mma_bar = mma_bars.index(idx)
        mbarrier.expect(
            tma_bar, a_desc.block_type.nbytes + b_desc.block_type.nbytes
        )
        tma.async_copy_global_to_shared(a_desc, [off_m, k], tma_bar, a)
        tma.async_copy_global_to_shared(
            b_desc, [off_n, k] if TRANS_B else [k, off_n], tma_bar, b
        )
        mbarrier.wait(tma_bar, phase=phase)

        if TRANS_B:
            b = b.permute((1, 0))
        tcgen05_mma(a, b, acc_tmem, use_acc=use_acc)
        tcgen05_commit(mma_bar)
        mbarrier.wait(mma_bar, phase=phase)
        use_acc = True

        idx += 1
        if idx == NUM_BUFFERS:
            idx = 0
            phase ^= 1

    for i in gl.static_range(NUM_BUFFERS):
        mbarrier.invalidate(tma_bars.index(i))
        mbarrier.invalidate(mma_bars.index(i))

    acc = acc_tmem.load(TMEM_REG)
    c_smem = gl.allocate_shared_memory(DTYPE, [BLOCK_M, BLOCK_N], C_LAYOUT)
    c_smem.store(acc.to(DTYPE))
    fence_async_shared()
    tma.async_copy_shared_to_global(c_desc, [off_m, off_n], c_smem)
    tma.store_wait(pendings=0)

# config = {"BLOCK_K": 64, "BLOCK_M": 64, "BLOCK_N": 64, "arch": "sm_100", "dtype": "fp8e4m3", "num_buffers": 3, "num_warps": 4, "trans_b": 1}
# arch = sm_100


// ===== COMPILED SASS (sm_100a) =====

	.target	sm_100a

	.elftype	@"ET_EXEC"


//--------------------- .note.nv.tkinfo           --------------------------
	.section	.note.nv.tkinfo,"",@"SHT_NOTE"
	.sectionflags	@"SHF_NOTE_NV_TKINFO"
	.tkinfo
        /*0018*/ 	.word	0x00000081
        /*0030*/ 	.string	""
        /*0030*/ 	.string	"ptxas-blackwell"
        /*0030*/ 	.string	"Cuda compilation tools, release 12.9, V12.9.86"
        /*0030*/ 	.string	"Build cuda_12.9.r12.9/compiler.36037853_0"
        /*0030*/ 	.string	"-v  -suppress-debug-info  -lineinfo  -arch sm_100a "



//--------------------- .note.nv.cuver            --------------------------
	.section	.note.nv.cuver,"",@"SHT_NOTE"
	.sectionflags	@"SHF_NOTE_NV_CUVER"
        /*0018*/ 	.short	0x0001
        /*001a*/ 	.short	0x0064
        /*001c*/ 	.short	0x0001
        /*001e*/ 	.short	0x0000
        /*0020*/ 	.short	0x0001
        /*0022*/ 	.short	0x0000


//--------------------- .nv.info                  --------------------------
	.section	.nv.info,"",@"SHT_CUDA_INFO"
	.align	4


	//----- nvinfo : EIATTR_REGCOUNT
	.align		4
        /*0000*/ 	.byte	0x04, 0x2f
        /*0002*/ 	.short	(.L_4 - .L_3)
	.align		4
.L_3:
        /*0004*/ 	.word	index@(gluon_tcgen05)
        /*0008*/ 	.word	0x00000027


	//----- nvinfo : EIATTR_FRAME_SIZE
	.align		4
.L_4:
        /*000c*/ 	.byte	0x04, 0x11
        /*000e*/ 	.short	(.L_6 - .L_5)
	.align		4
.L_5:
        /*0010*/ 	.word	index@($__internal_2_$__cuda_sm10x_tcgen05_guardrail_trap_unallocated_columns_being_dealloced)
        /*0014*/ 	.word	0x00000000


	//----- nvinfo : EIATTR_FRAME_SIZE
	.align		4
.L_6:
        /*0018*/ 	.byte	0x04, 0x11
        /*001a*/ 	.short	(.L_8 - .L_7)
	.align		4
.L_7:
        /*001c*/ 	.word	index@($__internal_1_$__cuda_sm10x_tcgen05_guardrail_trap_phase_invalid_during_alloc)
        /*0020*/ 	.word	0x00000000


	//----- nvinfo : EIATTR_FRAME_SIZE
	.align		4
.L_8:
        /*0024*/ 	.byte	0x04, 0x11
        /*0026*/ 	.short	(.L_10 - .L_9)
	.align		4
.L_9:
        /*0028*/ 	.word	index@($__internal_0_$__cuda_sm10x_tcgen05_guardrail_trap_col_being_dealloced_not_returned_by_alloc)
        /*002c*/ 	.word	0x00000000


	//----- nvinfo : EIATTR_FRAME_SIZE
	.align		4
.L_10:
        /*0030*/ 	.byte	0x04, 0x11
        /*0032*/ 	.short	(.L_12 - .L_11)
	.align		4
.L_11:
        /*0034*/ 	.word	index@(gluon_tcgen05)
        /*0038*/ 	.word	0x00000000


	//----- nvinfo : EIATTR_MIN_STACK_SIZE
	.align		4
.L_12:
        /*003c*/ 	.byte	0x04, 0x12
        /*003e*/ 	.short	(.L_14 - .L_13)
	.align		4
.L_13:
        /*0040*/ 	.word	index@(gluon_tcgen05)
        /*0044*/ 	.word	0x00000000
.L_14:


//--------------------- .nv.info.gluon_tcgen05    --------------------------
	.section	.nv.info.gluon_tcgen05,"",@"SHT_CUDA_INFO"
	.sectionflags	@""
	.align	4


	//----- nvinfo : EIATTR_CUDA_API_VERSION
	.align		4
        /*0000*/ 	.byte	0x04, 0x37
        /*0002*/ 	.short	(.L_16 - .L_15)
.L_15:
        /*0004*/ 	.word	0x00000081


	//----- nvinfo : EIATTR_KPARAM_INFO
	.align		4
.L_16:
        /*0008*/ 	.byte	0x04, 0x17
        /*000a*/ 	.short	(.L_18 - .L_17)
.L_17:
        /*000c*/ 	.word	0x00000000
        /*0010*/ 	.short	0x000a
        /*0012*/ 	.short	0x0048
        /*0014*/ 	.byte	0x00, 0xf4, 0x21, 0x00


	//----- nvinfo : EIATTR_KPARAM_INFO
	.align		4
.L_18:
        /*0018*/ 	.byte	0x04, 0x17
        /*001a*/ 	.short	(.L_20 - .L_19)
.L_19:
        /*001c*/ 	.word	0x00000000
        /*0020*/ 	.short	0x0009
        /*0022*/ 	.short	0x0040
        /*0024*/ 	.byte	0x00, 0xf4, 0x21, 0x00


	//----- nvinfo : EIATTR_KPARAM_INFO
	.align		4
.L_20:
        /*0028*/ 	.byte	0x04, 0x17
        /*002a*/ 	.short	(.L_22 - .L_21)
.L_21:
        /*002c*/ 	.word	0x00000000
        /*0030*/ 	.short	0x0008
        /*0032*/ 	.short	0x0038
        /*0034*/ 	.byte	0x00, 0xf0, 0x21, 0x00


	//----- nvinfo : EIATTR_KPARAM_INFO
	.align		4
.L_22:
        /*0038*/ 	.byte	0x04, 0x17
        /*003a*/ 	.short	(.L_24 - .L_23)
.L_23:
        /*003c*/ 	.word	0x00000000
        /*0040*/ 	.short	0x0007
        /*0042*/ 	.short	0x0030
        /*0044*/ 	.byte	0x00, 0xf0, 0x21, 0x00


	//----- nvinfo : EIATTR_KPARAM_INFO
	.align		4
.L_24:
        /*0048*/ 	.byte	0x04, 0x17
        /*004a*/ 	.short	(.L_26 - .L_25)
.L_25:
        /*004c*/ 	.word	0x00000000
        /*0050*/ 	.short	0x0006
        /*0052*/ 	.short	0x0028
        /*0054*/ 	.byte	0x00, 0xf0, 0x21, 0x00


	//----- nvinfo : EIATTR_KPARAM_INFO
	.align		4
.L_26:
        /*0058*/ 	.byte	0x04, 0x17
        /*005a*/ 	.short	(.L_28 - .L_27)
.L_27:
        /*005c*/ 	.word	0x00000000
        /*0060*/ 	.short	0x0005
        /*0062*/ 	.short	0x0020
        /*0064*/ 	.byte	0x00, 0xf0, 0x11, 0x00


	//----- nvinfo : EIATTR_KPARAM_INFO
	.align		4
.L_28:
        /*0068*/ 	.byte	0x04, 0x17
        /*006a*/ 	.short	(.L_30 - .L_29)
.L_29:
        /*006c*/ 	.word	0x00000000
        /*0070*/ 	.short	0x0004
        /*0072*/ 	.short	0x001c
        /*0074*/ 	.byte	0x00, 0xf0, 0x11, 0x00


	//----- nvinfo : EIATTR_KPARAM_INFO
	.align		4
.L_30:
        /*0078*/ 	.byte	0x04, 0x17
        /*007a*/ 	.short	(.L_32 - .L_31)
.L_31:
        /*007c*/ 	.word	0x00000000
        /*0080*/ 	.short	0x0003
        /*0082*/ 	.short	0x0018
        /*0084*/ 	.byte	0x00, 0xf0, 0x11, 0x00


	//----- nvinfo : EIATTR_KPARAM_INFO
	.align		4
.L_32:
        /*0088*/ 	.byte	0x04, 0x17
        /*008a*/ 	.short	(.L_34 - .L_33)
.L_33:
        /*008c*/ 	.word	0x00000000
        /*0090*/ 	.short	0x0002
        /*0092*/ 	.short	0x0010
        /*0094*/ 	.byte	0x00, 0xf4, 0x21, 0x00


	//----- nvinfo : EIATTR_KPARAM_INFO
	.align		4
.L_34:
        /*0098*/ 	.byte	0x04, 0x17
        /*009a*/ 	.short	(.L_36 - .L_35)
.L_35:
        /*009c*/ 	.word	0x00000000
        /*00a0*/ 	.short	0x0001
        /*00a2*/ 	.short	0x0008
        /*00a4*/ 	.byte	0x00, 0xf4, 0x21, 0x00


	//----- nvinfo : EIATTR_KPARAM_INFO
	.align		4
.L_36:
        /*00a8*/ 	.byte	0x04, 0x17
        /*00aa*/ 	.short	(.L_38 - .L_37)
.L_37:
        /*00ac*/ 	.word	0x00000000
        /*00b0*/ 	.short	0x0000
        /*00b2*/ 	.short	0x0000
        /*00b4*/ 	.byte	0x00, 0xf4, 0x21, 0x00


	//----- nvinfo : EIATTR_AT_ENTRY_FRAGMENTS
	.align		4
.L_38:
        /*00b8*/ 	.byte	0x04, 0x4f
        /*00ba*/ 	.short	(.L_40 - .L_39)


	//   ....[0]....
.L_39:
        /*00bc*/ 	.word	0x00000004


	//----- nvinfo : EIATTR_RESERVED_SMEM_USED
	.align		4
.L_40:
        /*00c0*/ 	.byte	0x01, 0x41
	.zero		2


	//----- nvinfo : EIATTR_SPARSE_MMA_MASK
	.align		4
        /*00c4*/ 	.byte	0x03, 0x50
        /*00c6*/ 	.short	0x0000


	//----- nvinfo : EIATTR_TCGEN05_1CTA_USED
	.align		4
        /*00c8*/ 	.byte	0x01, 0x51
	.zero		2


	//----- nvinfo : EIATTR_MAXREG_COUNT
	.align		4
        /*00cc*/ 	.byte	0x03, 0x1b
        /*00ce*/ 	.short	0x00ff


	//----- nvinfo : EIATTR_NUM_BARRIERS
	.align		4
        /*00d0*/ 	.byte	0x02, 0x4c
        /*00d2*/ 	.byte	0x01
	.zero		1


	//----- nvinfo : EIATTR_INT_WARP_WIDE_INSTR_OFFSETS
	.align		4
        /*00d4*/ 	.byte	0x04, 0x31
        /*00d6*/ 	.short	(.L_42 - .L_41)


	//   ....[0]....
.L_41:
        /*00d8*/ 	.word	0x00001670


	//   ....[1]....
        /*00dc*/ 	.word	0x00001690


	//   ....[2]....
        /*00e0*/ 	.word	0x00001710


	//   ....[3]....
        /*00e4*/ 	.word	0x000019e0


	//   ....[4]....
        /*00e8*/ 	.word	0x000019f0


	//   ....[5]....
        /*00ec*/ 	.word	0x00001a00


	//   ....[6]....
        /*00f0*/ 	.word	0x00001a10


	//   ....[7]....
        /*00f4*/ 	.word	0x00001c90


	//   ....[8]....
        /*00f8*/ 	.word	0x00001ca0


	//   ....[9]....
        /*00fc*/ 	.word	0x00001e10


	//   ....[10]....
        /*0100*/ 	.word	0x00001e60


	//   ....[11]....
        /*0104*/ 	.word	0x00001e70


	//   ....[12]....
        /*0108*/ 	.word	0x00001ea0


	//   ....[13]....
        /*010c*/ 	.word	0x000020b0


	//   ....[14]....
        /*0110*/ 	.word	0x000020c0


	//   ....[15]....
        /*0114*/ 	.word	0x000023f0


	//   ....[16]....
        /*0118*/ 	.word	0x00002400


	//   ....[17]....
        /*011c*/ 	.word	0x00002740


	//   ....[18]....
        /*0120*/ 	.word	0x00002790


	//----- nvinfo : EIATTR_COOP_GROUP_MASK_REGIDS
	.align		4
.L_42:
        /*0124*/ 	.byte	0x04, 0x29
        /*0126*/ 	.short	(.L_44 - .L_43)


	//   ....[0]....
.L_43:
        /*0128*/ 	.word	0xffffffff


	//   ....[1]....
        /*012c*/ 	.word	0xffffffff


	//   ....[2]....
        /*0130*/ 	.word	0xffffffff


	//   ....[3]....
        /*0134*/ 	.word	0xffffffff


	//   ....[4]....
        /*0138*/ 	.word	0xffffffff


	//   ....[5]....
        /*013c*/ 	.word	0xffffffff


	//   ....[6]....
        /*0140*/ 	.word	0xffffffff


	//   ....[7]....
        /*0144*/ 	.word	0xffffffff


	//   ....[8]....
        /*0148*/ 	.word	0xffffffff


	//   ....[9]....
        /*014c*/ 	.word	0xffffffff


	//----- nvinfo : EIATTR_COOP_GROUP_INSTR_OFFSETS
	.align		4
.L_44:
        /*0150*/ 	.byte	0x04, 0x28
        /*0152*/ 	.short	(.L_46 - .L_45)


	//   ....[0]....
.L_45:
        /*0154*/ 	.word	0x00000050


	//   ....[1]....
        /*0158*/ 	.word	0x00000310


	//   ....[2]....
        /*015c*/ 	.word	0x000004f0


	//   ....[3]....
        /*0160*/ 	.word	0x00000980


	//   ....[4]....
        /*0164*/ 	.word	0x00000ac0


	//   ....[5]....
        /*0168*/ 	.word	0x00000fa0


	//   ....[6]....
        /*016c*/ 	.word	0x000010e0


	//   ....[7]....
        /*0170*/ 	.word	0x00001530


	//   ....[8]....
        /*0174*/ 	.word	0x000025d0


	//   ....[9]....
        /*0178*/ 	.word	0x00002840


	//----- nvinfo : EIATTR_VRC_CTA_INIT_COUNT
	.align		4
.L_46:
        /*017c*/ 	.byte	0x02, 0x4a
        /*017e*/ 	.byte	0x80
	.zero		1


	//----- nvinfo : EIATTR_MBARRIER_INSTR_OFFSETS
	.align		4
        /*0180*/ 	.byte	0x04, 0x39
        /*0182*/ 	.short	(.L_48 - .L_47)


	//   ....[0]....
.L_47:
        /*0184*/ 	.word	0x00001730
        /*0188*/ 	.word	0x000000ff
        /*018c*/ 	.word	0x00006000
        /*0190*/ 	.short	0x0100
        /*0192*/ 	.byte	0x08
	.zero		1


	//   ....[1]....
        /*0194*/ 	.word	0x00001740
        /*0198*/ 	.word	0x000000ff
        /*019c*/ 	.word	0x00006020
        /*01a0*/ 	.short	0x0100
        /*01a2*/ 	.byte	0x08
	.zero		1


	//   ....[2]....
        /*01a4*/ 	.word	0x000017f0
        /*01a8*/ 	.word	0x000000ff
        /*01ac*/ 	.word	0x00006008
        /*01b0*/ 	.short	0x0100
        /*01b2*/ 	.byte	0x08
	.zero		1


	//   ....[3]....
        /*01b4*/ 	.word	0x00001800
        /*01b8*/ 	.word	0x000000ff
        /*01bc*/ 	.word	0x00006028
        /*01c0*/ 	.short	0x0100
        /*01c2*/ 	.byte	0x08
	.zero		1


	//   ....[4]....
        /*01c4*/ 	.word	0x00001910
        /*01c8*/ 	.word	0x000000ff
        /*01cc*/ 	.word	0x00006010
        /*01d0*/ 	.short	0x0100
        /*01d2*/ 	.byte	0x08
	.zero		1


	//   ....[5]....
        /*01d4*/ 	.word	0x00001920
        /*01d8*/ 	.word	0x000000ff
        /*01dc*/ 	.word	0x00006030
        /*01e0*/ 	.short	0x0100
        /*01e2*/ 	.byte	0x08
	.zero		1


	//   ....[6]....
        /*01e4*/ 	.word	0x00001af0
        /*01e8*/ 	.word	0x000000ff
        /*01ec*/ 	.word	0x00006000
        /*01f0*/ 	.short	0x010a
        /*01f2*/ 	.byte	0x08
	.zero		1


	//   ....[7]....
        /*01f4*/ 	.word	0x00001cf0
        /*01f8*/ 	.word	0x000000ff
        /*01fc*/ 	.word	0x00006020
        /*0200*/ 	.short	0x010a
        /*0202*/ 	.byte	0x08
	.zero		1


	//   ....[8]....
        /*0204*/ 	.word	0x00001f10
        /*0208*/ 	.word	0x000000ff
        /*020c*/ 	.word	0x00006000
        /*0210*/ 	.short	0x010a
        /*0212*/ 	.byte	0x1c
	.zero		1


	//   ....[9]....
        /*0214*/ 	.word	0x00002100
        /*0218*/ 	.word	0x000000ff
        /*021c*/ 	.word	0x00006020
        /*0220*/ 	.short	0x010a
        /*0222*/ 	.byte	0x1c
	.zero		1


	//   ....[10]....
        /*0224*/ 	.word	0x000021e0
        /*0228*/ 	.word	0x000000ff
        /*022c*/ 	.word	0x00006000
        /*0230*/ 	.short	0x0108
        /*0232*/ 	.byte	0x08
	.zero		1


	//   ....[11]....
        /*0234*/ 	.word	0x000021f0
        /*0238*/ 	.word	0x000000ff
        /*023c*/ 	.word	0x00006020
        /*0240*/ 	.short	0x0108
        /*0242*/ 	.byte	0x08
	.zero		1


	//   ....[12]....
        /*0244*/ 	.word	0x00002240
        /*0248*/ 	.word	0x000000ff
        /*024c*/ 	.word	0x00006008
        /*0250*/ 	.short	0x0108
        /*0252*/ 	.byte	0x08
	.zero		1


	//   ....[13]....
        /*0254*/ 	.word	0x00002250
        /*0258*/ 	.word	0x000000ff
        /*025c*/ 	.word	0x00006028
        /*0260*/ 	.short	0x0108
        /*0262*/ 	.byte	0x08
	.zero		1


	//   ....[14]....
        /*0264*/ 	.word	0x000022a0
        /*0268*/ 	.word	0x000000ff
        /*026c*/ 	.word	0x00006010
        /*0270*/ 	.short	0x0108
        /*0272*/ 	.byte	0x08
	.zero		1


	//   ....[15]....
        /*0274*/ 	.word	0x000022b0
        /*0278*/ 	.word	0x000000ff
        /*027c*/ 	.word	0x00006030
        /*0280*/ 	.short	0x0108
        /*0282*/ 	.byte	0x08
	.zero		1


	//   ....[16]....
        /*0284*/ 	.word	0x00002860
        /*0288*/ 	.word	0x000000ff
        /*028c*/ 	.word	0x00006000
        /*0290*/ 	.short	0x010a
        /*0292*/ 	.byte	0x08
	.zero		1


	//   ....[17]....
        /*0294*/ 	.word	0x00002890
        /*0298*/ 	.word	0x000000ff
        /*029c*/ 	.word	0x00006020
        /*02a0*/ 	.short	0x010a
        /*02a2*/ 	.byte	0x08
	.zero		1


	//   ....[18]....
        /*02a4*/ 	.word	0x000028c0
        /*02a8*/ 	.word	0x000000ff
        /*02ac*/ 	.word	0x00006000
        /*02b0*/ 	.short	0x010a
        /*02b2*/ 	.byte	0x1c
	.zero		1


	//   ....[19]....
        /*02b4*/ 	.word	0x000028f0
        /*02b8*/ 	.word	0x000000ff
        /*02bc*/ 	.word	0x00006020
        /*02c0*/ 	.short	0x010a
        /*02c2*/ 	.byte	0x1c
	.zero		1


	//----- nvinfo : EIATTR_NUM_MBARRIERS
	.align		4
.L_48:
        /*02c4*/ 	.byte	0x03, 0x38
        /*02c6*/ 	.short	0x0006


	//----- nvinfo : EIATTR_EXIT_INSTR_OFFSETS
	.align		4
        /*02c8*/ 	.byte	0x04, 0x1c
        /*02ca*/ 	.short	(.L_50 - .L_49)


	//   ....[0]....
.L_49:
        /*02cc*/ 	.word	0x00002850


	//----- nvinfo : EIATTR_REQNTID
	.align		4
.L_50:
        /*02d0*/ 	.byte	0x04, 0x10
        /*02d2*/ 	.short	(.L_52 - .L_51)
.L_51:
        /*02d4*/ 	.word	0x00000080
        /*02d8*/ 	.word	0x00000001
        /*02dc*/ 	.word	0x00000001


	//----- nvinfo : EIATTR_CRS_STACK_SIZE
	.align		4
.L_52:
        /*02e0*/ 	.byte	0x04, 0x1e
        /*02e2*/ 	.short	(.L_54 - .L_53)
.L_53:
        /*02e4*/ 	.word	0x00000000


	//----- nvinfo : EIATTR_CBANK_PARAM_SIZE
	.align		4
.L_54:
        /*02e8*/ 	.byte	0x03, 0x19
        /*02ea*/ 	.short	0x0050


	//----- nvinfo : EIATTR_PARAM_CBANK
	.align		4
        /*02ec*/ 	.byte	0x04, 0x0a
        /*02ee*/ 	.short	(.L_56 - .L_55)
	.align		4
.L_55:
        /*02f0*/ 	.word	index@(.nv.constant0.gluon_tcgen05)
        /*02f4*/ 	.short	0x0380
        /*02f6*/ 	.short	0x0050


	//----- nvinfo : EIATTR_SW_WAR
	.align		4
.L_56:
        /*02f8*/ 	.byte	0x04, 0x36
        /*02fa*/ 	.short	(.L_58 - .L_57)
.L_57:
        /*02fc*/ 	.word	0x00000008
.L_58:


//--------------------- .nv.compat                --------------------------
	.section	.nv.compat,"",@"SHT_CUDA_COMPAT_INFO"
	.align	4
        /*0000*/ 	.byte	0x02, 0x02, 0x02, 0x00, 0x02, 0x05, 0x05, 0x00, 0x02, 0x03, 0x03, 0x00, 0x02, 0x06, 0x01, 0x00


//--------------------- .nv.callgraph             --------------------------
	.section	.nv.callgraph,"",@"SHT_CUDA_CALLGRAPH"
	.align	4
	.sectionentsize	8
	.align		4
        /*0000*/ 	.word	0x00000000
	.align		4
        /*0004*/ 	.word	0xffffffff
	.align		4
        /*0008*/ 	.word	0x00000000
	.align		4
        /*000c*/ 	.word	0xfffffffe
	.align		4
        /*0010*/ 	.word	0x00000000
	.align		4
        /*0014*/ 	.word	0xfffffffd
	.align		4
        /*0018*/ 	.word	0x00000000
	.align		4
        /*001c*/ 	.word	0xfffffffc


//--------------------- .text.gluon_tcgen05       --------------------------
	.section	.text.gluon_tcgen05,"ax",@progbits
	.align	128
        .global         gluon_tcgen05
        .type           gluon_tcgen05,@function
        .size           gluon_tcgen05,(.L_x_82 - gluon_tcgen05)
        .other          gluon_tcgen05,@"STO_CUDA_ENTRY STV_DEFAULT"
gluon_tcgen05:
.text.gluon_tcgen05:
[----:B------:R-:W1:Y:S01]  /*0000*/  LDC R1, c[0x0][0x37c] ;  /* 0x0000df00ff017b82 */ /* 0x000e620000000800 */
[----:B------:R-:W2:Y:S02]  /*0010*/  S2R R0, SR_TID.X ;  /* 0x0000000000007919 */ /* 0x000ea40000002100 */
[----:B--2---:R-:W-:-:S13]  /*0020*/  ISETP.GE.U32.AND P2, PT, R0, 0x20, PT ;  /* 0x000000200000780c */ /* 0x004fda0003f46070 */
[----:B------:R-:W-:Y:S05]  /*0030*/  @P2 BRA `(.L_x_0) ;  /* 0x0000000000b82947 */ /* 0x000fea0003800000 */
[----:B------:R-:W2:Y:S01]  /*0040*/  S2UR UR6, SR_CgaCtaId ;  /* 0x00000000000679c3 */ /* 0x000ea20000008800 */
[----:B------:R-:W-:Y:S01]  /*0050*/  NOP ;  /* 0x0000000000007918 */ /* 0x000fe20000000000 */
[----:B------:R-:W-:Y:S02]  /*0060*/  UMOV UR4, 0x40 ;  /* 0x0000004000047882 */ /* 0x000fe40000000000 */
[----:B--2---:R-:W-:-:S09]  /*0070*/  ULEA UR4, UR6, UR4, 0x18 ;  /* 0x0000000406047291 */ /* 0x004fd2000f8ec0ff */
[----:B------:R-:W2:Y:S01]  /*0080*/  LDS.U8 R2, [UR4] ;  /* 0x00000004ff027984 */ /* 0x000ea20008000000 */
[----:B------:R-:W-:Y:S02]  /*0090*/  UMOV UR4, 0x400 ;  /* 0x0000040000047882 */ /* 0x000fe40000000000 */
[----:B------:R-:W-:Y:S01]  /*00a0*/  ULEA UR4, UR6, UR4, 0x18 ;  /* 0x0000000406047291 */ /* 0x000fe2000f8ec0ff */
[----:B--2---:R-:W-:-:S13]  /*00b0*/  ISETP.NE.AND P0, PT, R2, RZ, PT ;  /* 0x000000ff0200720c */ /* 0x004fda0003f05270 */
[----:B------:R-:W-:Y:S05]  /*00c0*/  @P0 BRA `(.L_x_1) ;  /* 0x00000000007c0947 */ /* 0x000fea0003800000 */
[----:B------:R-:W-:-:S13]  /*00d0*/  ELECT P0, URZ, PT ;  /* 0x0000000000ff782f */ /* 0x000fda0003800000 */
[----:B------:R-:W-:Y:S05]  /*00e0*/  @!P0 BRA `(.L_x_2) ;  /* 0x0000000000848947 */ /* 0x000fea0003800000 */
[----:B------:R-:W-:Y:S01]  /*00f0*/  UMOV UR5, 0x2 ;  /* 0x0000000200057882 */ /* 0x000fe20000000000 */
[----:B------:R-:W-:Y:S02]  /*0100*/  IMAD.MOV.U32 R5, RZ, RZ, 0x1 ;  /* 0x00000001ff057424 */ /* 0x000fe400078e00ff */
[----:B------:R-:W-:Y:S02]  /*0110*/  IMAD.MOV.U32 R3, RZ, RZ, 0x3 ;  /* 0x00000003ff037424 */ /* 0x000fe400078e00ff */
[----:B------:R-:W-:Y:S04]  /*0120*/  DEPBAR.LE SB2, 0x36 ;  /* 0x0000ad800000791a */ /* 0x000fe80000000000 */
[----:B------:R-:W2:Y:S02]  /*0130*/  UTCATOMSWS.FIND_AND_SET.ALIGN UP0, UR5, UR5 ;  /* 0x00000005000575e3 */ /* 0x000ea40008000800 */
[----:B--2---:R-:W-:-:S04]  /*0140*/  PLOP3.LUT P0, PT, PT, PT, UP0, 0x80, 0x8 ;  /* 0x000000000008781c */ /* 0x004fc80003f0f008 */
[----:B------:R-:W-:-:S04]  /*0150*/  SEL R2, RZ, 0xffffffff, !P0 ;  /* 0xffffffffff027807 */ /* 0x000fc80004000000 */
[----:B------:R-:W-:Y:S01]  /*0160*/  ISETP.NE.AND P0, PT, R2, RZ, PT ;  /* 0x000000ff0200720c */ /* 0x000fe20003f05270 */
[----:B------:R-:W-:-:S12]  /*0170*/  IMAD.U32 R2, RZ, RZ, UR5 ;  /* 0x00000005ff027e24 */ /* 0x000fd8000f8e00ff */
[----:B------:R-:W-:Y:S05]  /*0180*/  @P0 BRA `(.L_x_3) ;  /* 0x0000000000240947 */ /* 0x000fea0003800000 */
.L_x_4:
[----:B------:R-:W-:Y:S05]  /*0190*/  NANOSLEEP 0x64 ;  /* 0x000000640000795d */ /* 0x000fea0003800000 */
[----:B------:R-:W-:-:S05]  /*01a0*/  UMOV UR5, 0x2 ;  /* 0x0000000200057882 */ /* 0x000fca0000000000 */
[----:B------:R-:W-:Y:S04]  /*01b0*/  DEPBAR.LE SB2, 0x36 ;  /* 0x0000ad800000791a */ /* 0x000fe80000000000 */
[----:B------:R-:W2:Y:S02]  /*01c0*/  UTCATOMSWS.FIND_AND_SET.ALIGN UP0, UR5, UR5 ;  /* 0x00000005000575e3 */ /* 0x000ea40008000800 */
[----:B--2---:R-:W-:-:S04]  /*01d0*/  PLOP3.LUT P0, PT, PT, PT, UP0, 0x80, 0x8 ;  /* 0x000000000008781c */ /* 0x004fc80003f0f008 */
[----:B------:R-:W-:-:S04]  /*01e0*/  SEL R2, RZ, 0xffffffff, !P0 ;  /* 0xffffffffff027807 */ /* 0x000fc80004000000 */
[----:B------:R-:W-:Y:S01]  /*01f0*/  ISETP.NE.AND P0, PT, R2, RZ, PT ;  /* 0x000000ff0200720c */ /* 0x000fe20003f05270 */
[----:B------:R-:W-:-:S12]  /*0200*/  IMAD.U32 R2, RZ, RZ, UR5 ;  /* 0x00000005ff027e24 */ /* 0x000fd8000f8e00ff */
[----:B------:R-:W-:Y:S05]  /*0210*/  @!P0 BRA `(.L_x_4) ;  /* 0xfffffffc00dc8947 */ /* 0x000fea000383ffff */
.L_x_3:
[C---:B------:R-:W-:Y:S01]  /*0220*/  VIADD R4, R2.reuse, 0x10 ;  /* 0x0000001002047836 */ /* 0x040fe20000000000 */
[----:B------:R-:W-:Y:S01]  /*0230*/  UMOV UR5, 0x50 ;  /* 0x0000005000057882 */ /* 0x000fe20000000000 */
[----:B------:R-:W-:Y:S01]  /*0240*/  SHF.L.U32 R3, R3, R2, RZ ;  /* 0x0000000203037219 */ /* 0x000fe200000006ff */
[----:B------:R-:W-:Y:S01]  /*0250*/  ULEA UR5, UR6, UR5, 0x18 ;  /* 0x0000000506057291 */ /* 0x000fe2000f8ec0ff */
[----:B------:R-:W-:Y:S01]  /*0260*/  IMAD.SHL.U32 R2, R2, 0x20, RZ ;  /* 0x0000002002027824 */ /* 0x000fe200078e00ff */
[----:B------:R-:W-:-:S04]  /*0270*/  SHF.L.U32 R4, R5, R4, RZ ;  /* 0x0000000405047219 */ /* 0x000fc800000006ff */
[----:B------:R-:W-:-:S05]  /*0280*/  LOP3.LUT R3, R4, R3, RZ, 0xfc, !PT ;  /* 0x0000000304037212 */ /* 0x000fca00078efcff */
[----:B------:R2:W-:Y:S04]  /*0290*/  ATOMS.OR RZ, [UR5], R3 ;  /* 0x00000003ffff798c */ /* 0x0005e8000b000005 */
[----:B------:R2:W-:Y:S01]  /*02a0*/  STS [UR4], R2 ;  /* 0x00000002ff007988 */ /* 0x0005e20008000804 */
[----:B------:R-:W-:Y:S05]  /*02b0*/  BRA `(.L_x_2) ;  /* 0x0000000000107947 */ /* 0x000fea0003800000 */
.L_x_1:
[----:B------:R-:W-:Y:S01]  /*02c0*/  IMAD.MOV.U32 R3, RZ, RZ, -0x1 ;  /* 0xffffffffff037424 */ /* 0x000fe200078e00ff */
[----:B------:R-:W-:-:S04]  /*02d0*/  MOV R2, 0x300 ;  /* 0x0000030000027802 */ /* 0x000fc80000000f00 */
[----:B------:R2:W-:Y:S03]  /*02e0*/  STS [UR4], R3 ;  /* 0x00000003ff007988 */ /* 0x0005e60008000804 */
[----:B-12---:R-:W-:Y:S05]  /*02f0*/  CALL.REL.NOINC `($__internal_1_$__cuda_sm10x_tcgen05_guardrail_trap_phase_invalid_during_alloc) ;  /* 0x0000002400947944 */ /* 0x006fea0003c00000 */
.L_x_2:
[----:B------:R-:W-:Y:S05]  /*0300*/  WARPSYNC.ALL ;  /* 0x0000000000007948 */ /* 0x000fea0003800000 */
[----:B------:R-:W-:Y:S01]  /*0310*/  NOP ;  /* 0x0000000000007918 */ /* 0x000fe20000000000 */
.L_x_0:
[----:B------:R-:W3:Y:S08]  /*0320*/  S2UR UR4, SR_CgaCtaId ;  /* 0x00000000000479c3 */ /* 0x000ef00000008800 */
[----:B------:R-:W-:Y:S01]  /*0330*/  BAR.SYNC.DEFER_BLOCKING 0x0 ;  /* 0x0000000000007b1d */ /* 0x000fe20000010000 */
[----:B------:R-:W-:-:S05]  /*0340*/  LOP3.LUT R36, R0, 0x7f, RZ, 0xc0, !PT ;  /* 0x0000007f00247812 */ /* 0x000fca00078ec0ff */
[----:B------:R-:W-:Y:S02]  /*0350*/  UMOV UR8, 0x400 ;  /* 0x0000040000087882 */ /* 0x000fe40000000000 */
[----:B------:R-:W4:Y:S08]  /*0360*/  LDC R8, c[0x0][0x3a0] ;  /* 0x0000e800ff087b82 */ /* 0x000f300000000800 */
[----:B------:R-:W5:Y:S01]  /*0370*/  S2UR UR9, SR_CTAID.Y ;  /* 0x00000000000979c3 */ /* 0x000f620000002600 */
[----:B---3--:R-:W-:-:S09]  /*0380*/  ULEA UR8, UR4, UR8, 0x18 ;  /* 0x0000000804087291 */ /* 0x008fd2000f8ec0ff */
[----:B------:R-:W3:Y:S01]  /*0390*/  LDS R5, [UR8] ;  /* 0x00000008ff057984 */ /* 0x000ee20008000800 */
[----:B------:R-:W-:Y:S06]  /*03a0*/  BAR.SYNC.DEFER_BLOCKING 0x0 ;  /* 0x0000000000007b1d */ /* 0x000fec0000010000 */
[----:B------:R-:W-:Y:S05]  /*03b0*/  @P2 BRA `(.L_x_5) ;  /* 0x0000000000182947 */ /* 0x000fea0003800000 */
[----:B------:R-:W-:Y:S01]  /*03c0*/  ELECT P0, URZ, PT ;  /* 0x0000000000ff782f */ /* 0x000fe20003800000 */
[----:B--2---:R-:W-:Y:S01]  /*03d0*/  IMAD.MOV.U32 R2, RZ, RZ, 0x1 ;  /* 0x00000001ff027424 */ /* 0x004fe200078e00ff */
[----:B------:R-:W-:Y:S01]  /*03e0*/  UMOV UR5, 0x40 ;  /* 0x0000004000057882 */ /* 0x000fe20000000000 */
[----:B------:R-:W-:Y:S01]  /*03f0*/  UVIRTCOUNT.DEALLOC.SMPOOL 0x80 ;  /* 0x000000800000784c */ /* 0x000fe20000000000 */
[----:B------:R-:W-:-:S09]  /*0400*/  ULEA UR5, UR4, UR5, 0x18 ;  /* 0x0000000504057291 */ /* 0x000fd2000f8ec0ff */
[----:B------:R2:W-:Y:S03]  /*0410*/  @P0 STS.U8 [UR5], R2 ;  /* 0x00000002ff000988 */ /* 0x0005e60008000005 */
.L_x_5:
[----:B------:R-:W2:Y:S01]  /*0420*/  S2UR UR4, SR_CTAID.Z ;  /* 0x00000000000479c3 */ /* 0x000ea20000002700 */
[----:B------:R-:W5:Y:S01]  /*0430*/  LDCU UR5, c[0x0][0x370] ;  /* 0x00006e00ff0577ac */ /* 0x000f620008000800 */
[----:B------:R-:W-:Y:S01]  /*0440*/  ISETP.GE.U32.AND P0, PT, R36, 0x20, PT ;  /* 0x000000202400780c */ /* 0x000fe20003f06070 */
[----:B----4-:R-:W-:Y:S01]  /*0450*/  VIADD R4, R8, 0xffffffff ;  /* 0xffffffff08047836 */ /* 0x010fe20000000000 */
[C---:B------:R-:W-:Y:S01]  /*0460*/  ISETP.NE.U32.AND P3, PT, R36.reuse, RZ, PT ;  /* 0x000000ff2400720c */ /* 0x040fe20003f65070 */
[----:B------:R-:W2:Y:S02]  /*0470*/  LDCU UR6, c[0x0][0x374] ;  /* 0x00006e80ff0677ac */ /* 0x000ea40008000800 */
[----:B--2---:R-:W-:Y:S01]  /*0480*/  LEA R3, R36, UR8, 0x2 ;  /* 0x0000000824037c11 */ /* 0x004fe2000f8e10ff */
[----:B------:R-:W-:Y:S01]  /*0490*/  BSSY.RECONVERGENT B0, `(.L_x_6) ;  /* 0x0000015000007945 */ /* 0x000fe20003800200 */
[----:B------:R-:W5:Y:S01]  /*04a0*/  S2UR UR7, SR_CTAID.X ;  /* 0x00000000000779c3 */ /* 0x000f620000002500 */
[----:B------:R-:W2:Y:S01]  /*04b0*/  LDCU.64 UR20, c[0x0][0x3c0] ;  /* 0x00007800ff1477ac */ /* 0x000ea20008000a00 */
[----:B---3--:R-:W-:-:S04]  /*04c0*/  R2UR UR23, R5 ;  /* 0x00000000051772ca */ /* 0x008fc800000e0000 */
[----:B------:R3:W-:Y:S02]  /*04d0*/  @!P0 STS [R3], RZ ;  /* 0x000000ff03008388 */ /* 0x0007e40000000800 */
[----:B------:R-:W4:Y:S01]  /*04e0*/  LDC R2, c[0x0][0x398] ;  /* 0x0000e600ff027b82 */ /* 0x000f220000000800 */
[----:B------:R-:W-:Y:S01]  /*04f0*/  NOP ;  /* 0x0000000000007918 */ /* 0x000fe20000000000 */
[----:B------:R3:W-:Y:S01]  /*0500*/  @!P3 STS [UR8+0x20], R4 ;  /* 0x00002004ff00b988 */ /* 0x0007e20008000808 */
[----:B-----5:R-:W-:-:S04]  /*0510*/  UIMAD UR4, UR4, UR6, UR9 ;  /* 0x00000006040472a4 */ /* 0x020fc8000f8e0209 */
[----:B------:R-:W-:-:S04]  /*0520*/  UIMAD UR4, UR4, UR5, UR7 ;  /* 0x00000005040472a4 */ /* 0x000fc8000f8e0207 */
[----:B------:R-:W-:-:S04]  /*0530*/  UIMAD UR4, UR4, 0x180, URZ ;  /* 0x00000180040478a4 */ /* 0x000fc8000f8e02ff */
[----:B--2---:R-:W-:Y:S01]  /*0540*/  UIADD3 UR24, UP0, UPT, UR4, UR20, URZ ;  /* 0x0000001404187290 */ /* 0x004fe2000ff1e0ff */
[----:B----4-:R-:W-:-:S03]  /*0550*/  VIADD R2, R2, 0xffffffff ;  /* 0xffffffff02027836 */ /* 0x010fc60000000000 */
[----:B------:R-:W-:Y:S01]  /*0560*/  ULEA.HI.X.SX32 UR25, UR4, UR21, 0x1, UP0 ;  /* 0x0000001504197291 */ /* 0x000fe200080f0eff */
[----:B---3--:R-:W-:Y:S11]  /*0570*/  @P3 BRA `(.L_x_7) ;  /* 0x0000000000183947 */ /* 0x008ff60003800000 */
[----:B------:R-:W2:Y:S01]  /*0580*/  LDS R5, [UR8+0x8] ;  /* 0x00000808ff057984 */ /* 0x000ea20008000800 */
[----:B------:R-:W3:Y:S01]  /*0590*/  LDC.64 R10, c[0x0][0x380] ;  /* 0x0000e000ff0a7b82 */ /* 0x000ee20000000a00 */
[----:B------:R-:W-:Y:S02]  /*05a0*/  IMAD.MOV.U32 R6, RZ, RZ, 0x70 ;  /* 0x00000070ff067424 */ /* 0x000fe400078e00ff */
[----:B---3--:R3:W-:Y:S03]  /*05b0*/  STS.64 [UR8], R10 ;  /* 0x0000000aff007988 */ /* 0x0087e60008000a08 */
[----:B--2---:R-:W-:-:S05]  /*05c0*/  LOP3.LUT R5, R5, 0x10, R6, 0xd8, !PT ;  /* 0x0000001005057812 */ /* 0x004fca00078ed806 */
[----:B------:R3:W-:Y:S02]  /*05d0*/  STS [UR8+0x8], R5 ;  /* 0x00000805ff007988 */ /* 0x0007e40008000808 */
.L_x_7:
[----:B------:R-:W-:Y:S05]  /*05e0*/  BSYNC.RECONVERGENT B0 ;  /* 0x0000000000007941 */ /* 0x000fea0003800200 */
.L_x_6:
[----:B------:R-:W-:Y:S04]  /*05f0*/  BSSY.RECONVERGENT B0, `(.L_x_8) ;  /* 0x000000a000007945 */ /* 0x000fe80003800200 */
[----:B------:R-:W-:Y:S05]  /*0600*/  @P3 BRA `(.L_x_9) ;  /* 0x0000000000203947 */ /* 0x000fea0003800000 */
[----:B---3--:R-:W2:Y:S01]  /*0610*/  LDS R5, [UR8+0x34] ;  /* 0x00003408ff057984 */ /* 0x008ea20008000800 */
[----:B------:R-:W-:Y:S02]  /*0620*/  IMAD.MOV.U32 R6, RZ, RZ, 0x3f000000 ;  /* 0x3f000000ff067424 */ /* 0x000fe400078e00ff */
[----:B------:R-:W-:Y:S01]  /*0630*/  @!P3 IMAD.MOV.U32 R7, RZ, RZ, 0x3f ;  /* 0x0000003fff07b424 */ /* 0x000fe200078e00ff */
[----:B------:R-:W3:Y:S02]  /*0640*/  @!P3 LDS R10, [UR8+0x38] ;  /* 0x00003808ff0ab984 */ /* 0x000ee40008000800 */
[----:B--2---:R-:W-:Y:S02]  /*0650*/  LOP3.LUT R5, R5, 0xff000000, R6, 0xb8, !PT ;  /* 0xff00000005057812 */ /* 0x004fe400078eb806 */
[----:B---3--:R-:W-:-:S03]  /*0660*/  @!P3 LOP3.LUT R6, R10, 0xff, R7, 0xb8, !PT ;  /* 0x000000ff0a06b812 */ /* 0x008fc600078eb807 */
[----:B------:R2:W-:Y:S04]  /*0670*/  STS [UR8+0x34], R5 ;  /* 0x00003405ff007988 */ /* 0x0005e80008000808 */
[----:B------:R2:W-:Y:S02]  /*0680*/  @!P3 STS [UR8+0x38], R6 ;  /* 0x00003806ff00b988 */ /* 0x0005e40008000808 */
.L_x_9:
[----:B------:R-:W-:Y:S05]  /*0690*/  BSYNC.RECONVERGENT B0 ;  /* 0x0000000000007941 */ /* 0x000fea0003800200 */
.L_x_8:
[----:B------:R-:W-:Y:S04]  /*06a0*/  BSSY.RECONVERGENT B0, `(.L_x_10) ;  /* 0x000000a000007945 */ /* 0x000fe80003800200 */
[----:B------:R-:W-:Y:S05]  /*06b0*/  @P3 BRA `(.L_x_11) ;  /* 0x0000000000203947 */ /* 0x000fea0003800000 */
[----:B--23--:R-:W2:Y:S01]  /*06c0*/  LDS R5, [UR8+0x1c] ;  /* 0x00001c08ff057984 */ /* 0x00cea20008000800 */
[----:B------:R-:W3:Y:S03]  /*06d0*/  LDC.64 R6, c[0x0][0x3a8] ;  /* 0x0000ea00ff067b82 */ /* 0x000ee60000000a00 */
[----:B------:R4:W-:Y:S01]  /*06e0*/  STS [UR8+0x24], R2 ;  /* 0x00002402ff007988 */ /* 0x0009e20008000808 */
[--C-:B---3--:R-:W-:Y:S02]  /*06f0*/  SHF.R.U32.HI R10, RZ, 0x4, R7.reuse ;  /* 0x00000004ff0a7819 */ /* 0x108fe40000011607 */
[----:B------:R-:W-:-:S05]  /*0700*/  SHF.R.U64 R6, R6, 0x4, R7 ;  /* 0x0000000406067819 */ /* 0x000fca0000001207 */
[----:B------:R4:W-:Y:S01]  /*0710*/  STS [UR8+0xc], R6 ;  /* 0x00000c06ff007988 */ /* 0x0009e20008000808 */
[----:B--2---:R-:W-:-:S05]  /*0720*/  LOP3.LUT R5, R5, 0xf, R10, 0xb8, !PT ;  /* 0x0000000f05057812 */ /* 0x004fca00078eb80a */
[----:B------:R4:W-:Y:S02]  /*0730*/  STS [UR8+0x1c], R5 ;  /* 0x00001c05ff007988 */ /* 0x0009e40008000808 */
.L_x_11:
[----:B------:R-:W-:Y:S05]  /*0740*/  BSYNC.RECONVERGENT B0 ;  /* 0x0000000000007941 */ /* 0x000fea0003800200 */
.L_x_10:
[----:B------:R-:W-:Y:S04]  /*0750*/  BSSY.RECONVERGENT B1, `(.L_x_12) ;  /* 0x000001d000017945 */ /* 0x000fe80003800200 */
[----:B------:R-:W-:Y:S04]  /*0760*/  BSSY.RELIABLE B0, `(.L_x_13) ;  /* 0x0000018000007945 */ /* 0x000fe80003800100 */
[----:B------:R-:W-:Y:S05]  /*0770*/  @P3 BRA `(.L_x_14) ;  /* 0x00000000001c3947 */ /* 0x000fea0003800000 */
[----:B--234-:R-:W2:Y:S02]  /*0780*/  LDS R5, [UR8+0x34] ;  /* 0x00003408ff057984 */ /* 0x01cea40008000800 */
[----:B--2---:R-:W-:-:S05]  /*0790*/  LOP3.LUT R5, R5, 0x7, RZ, 0xb8, !PT ;  /* 0x0000000705057812 */ /* 0x004fca00078eb8ff */
[----:B------:R2:W-:Y:S01]  /*07a0*/  STS [UR8+0x34], R5 ;  /* 0x00003405ff007988 */ /* 0x0005e20008000808 */
[----:B------:R-:W-:Y:S05]  /*07b0*/  @P3 BRA `(.L_x_15) ;  /* 0x00000000001c3947 */ /* 0x000fea0003800000 */
[----:B--2---:R-:W2:Y:S02]  /*07c0*/  LDS R5, [UR8+0x34] ;  /* 0x00003408ff057984 */ /* 0x004ea40008000800 */
[----:B--2---:R-:W-:-:S05]  /*07d0*/  LOP3.LUT R5, R5, 0x38, RZ, 0xb8, !PT ;  /* 0x0000003805057812 */ /* 0x004fca00078eb8ff */
[----:B------:R5:W-:Y:S02]  /*07e0*/  STS [UR8+0x34], R5 ;  /* 0x00003405ff007988 */ /* 0x000be40008000808 */
.L_x_14:
[----:B------:R-:W-:Y:S05]  /*07f0*/  @P3 BRA `(.L_x_16) ;  /* 0x00000000001c3947 */ /* 0x000fea0003800000 */
[----:B--2345:R-:W2:Y:S02]  /*0800*/  LDS R5, [UR8+0x8] ;  /* 0x00000808ff057984 */ /* 0x03cea40008000800 */
[----:B--2---:R-:W-:-:S05]  /*0810*/  LOP3.LUT R5, R5, 0x780, RZ, 0xb8, !PT ;  /* 0x0000078005057812 */ /* 0x004fca00078eb8ff */
[----:B------:R3:W-:Y:S02]  /*0820*/  STS [UR8+0x8], R5 ;  /* 0x00000805ff007988 */ /* 0x0007e40008000808 */
.L_x_15:
[----:B------:R-:W-:Y:S05]  /*0830*/  @P3 BRA `(.L_x_17) ;  /* 0x0000000000283947 */ /* 0x000fea0003800000 */
[----:B--23--:R-:W2:Y:S02]  /*0840*/  LDS R5, [UR8+0x8] ;  /* 0x00000808ff057984 */ /* 0x00cea40008000800 */
[----:B--2---:R-:W-:-:S05]  /*0850*/  LOP3.LUT R5, R5, 0x1800, RZ, 0xb8, !PT ;  /* 0x0000180005057812 */ /* 0x004fca00078eb8ff */
[----:B------:R2:W-:Y:S02]  /*0860*/  STS [UR8+0x8], R5 ;  /* 0x00000805ff007988 */ /* 0x0005e40008000808 */
.L_x_16:
[----:B------:R-:W-:Y:S05]  /*0870*/  @P3 BREAK.RELIABLE B0 ;  /* 0x0000000000003942 */ /* 0x000fea0003800100 */
[----:B------:R-:W-:Y:S05]  /*0880*/  @P3 BRA `(.L_x_18) ;  /* 0x0000000000243947 */ /* 0x000fea0003800000 */
[----:B--2-4-:R-:W2:Y:S01]  /*0890*/  LDS R6, [UR8+0x8] ;  /* 0x00000808ff067984 */ /* 0x014ea20008000800 */
[----:B---3-5:R-:W-:-:S05]  /*08a0*/  IMAD.MOV.U32 R5, RZ, RZ, 0x6000 ;  /* 0x00006000ff057424 */ /* 0x028fca00078e00ff */
[----:B--2---:R-:W-:-:S04]  /*08b0*/  LOP3.LUT R5, R6, 0x4000, R5, 0xd8, !PT ;  /* 0x0000400006057812 */ /* 0x004fc800078ed805 */
[----:B------:R-:W-:-:S05]  /*08c0*/  LOP3.LUT R5, R5, 0x400000, RZ, 0xb8, !PT ;  /* 0x0040000005057812 */ /* 0x000fca00078eb8ff */
[----:B------:R4:W-:Y:S02]  /*08d0*/  STS [UR8+0x8], R5 ;  /* 0x00000805ff007988 */ /* 0x0009e40008000808 */
.L_x_17:
[----:B------:R-:W-:Y:S05]  /*08e0*/  BSYNC.RELIABLE B0 ;  /* 0x0000000000007941 */ /* 0x000fea0003800100 */
.L_x_13:
[----:B--234-:R-:W2:Y:S02]  /*08f0*/  @!P3 LDS R5, [UR8+0x8] ;  /* 0x00000808ff05b984 */ /* 0x01cea40008000800 */
[----:B--2---:R-:W-:-:S05]  /*0900*/  @!P3 LOP3.LUT R5, R5, 0x8000, RZ, 0xb8, !PT ;  /* 0x000080000505b812 */ /* 0x004fca00078eb8ff */
[----:B------:R2:W-:Y:S02]  /*0910*/  @!P3 STS [UR8+0x8], R5 ;  /* 0x00000805ff00b988 */ /* 0x0005e40008000808 */
.L_x_18:
[----:B------:R-:W-:Y:S05]  /*0920*/  BSYNC.RECONVERGENT B1 ;  /* 0x0000000000017941 */ /* 0x000fea0003800200 */
.L_x_12:
[----:B------:R-:W-:Y:S05]  /*0930*/  WARPSYNC.ALL ;  /* 0x0000000000007948 */ /* 0x000fea0003800000 */
[----:B------:R-:W-:Y:S01]  /*0940*/  NOP ;  /* 0x0000000000007918 */ /* 0x000fe20000000000 */
[----:B------:R-:W-:Y:S05]  /*0950*/  @P0 BRA `(.L_x_19) ;  /* 0x0000000000300947 */ /* 0x000fea0003800000 */
[----:B--2345:R-:W2:Y:S01]  /*0960*/  S2R R5, SR_LANEID ;  /* 0x0000000000057919 */ /* 0x03cea20000000000 */
[----:B------:R-:W-:Y:S05]  /*0970*/  WARPSYNC.ALL ;  /* 0x0000000000007948 */ /* 0x000fea0003800000 */
[----:B------:R-:W-:Y:S01]  /*0980*/  NOP ;  /* 0x0000000000007918 */ /* 0x000fe20000000000 */
[----:B--2---:R-:W-:-:S05]  /*0990*/  IMAD.SHL.U32 R5, R5, 0x4, RZ ;  /* 0x0000000405057824 */ /* 0x004fca00078e00ff */
[----:B------:R-:W2:Y:S01]  /*09a0*/  LDS R9, [R5+UR8] ;  /* 0x0000000805097984 */ /* 0x000ea20008000800 */
[----:B------:R-:W-:-:S05]  /*09b0*/  IADD3 R6, P1, PT, R5, UR24, RZ ;  /* 0x0000001805067c10 */ /* 0x000fca000ff3e0ff */
[----:B------:R-:W-:-:S05]  /*09c0*/  IMAD.X R7, RZ, RZ, UR25, P1 ;  /* 0x00000019ff077e24 */ /* 0x000fca00088e06ff */
[----:B--2---:R2:W3:Y:S01]  /*09d0*/  ATOMG.E.EXCH.STRONG.GPU PT, RZ, [R6], R9 ;  /* 0x0000000906ff73a8 */ /* 0x0044e200041ee100 */
[----:B------:R-:W-:-:S04]  /*09e0*/  DEPBAR {5,4,3,2,1,0} ;  /* 0x0000003f0000791a */ /* 0x000fc80000000000 */
[----:B------:R-:W4:Y:S02]  /*09f0*/  CCTL.E.C.LDCU.IV.DEEP [UR24] ;  /* 0x0000000018007540 */ /* 0x000f240009c08000 */
[----:B----4-:R2:W-:Y:S01]  /*0a00*/  UTMACCTL.IV [UR24] ;  /* 0x00000000180079b9 */ /* 0x0105e20008000000 */
[----:B------:R-:W-:Y:S01]  /*0a10*/  NOP ;  /* 0x0000000000007918 */ /* 0x000fe20000000000 */
.L_x_19:
[----:B------:R-:W-:Y:S05]  /*0a20*/  @P0 BRA `(.L_x_20) ;  /* 0x00000000000c0947 */ /* 0x000fea0003800000 */
[----:B------:R0:W-:Y:S01]  /*0a30*/  UTMACMDFLUSH ;  /* 0x00000000000079b7 */ /* 0x0001e20000000000 */
[----:B------:R-:W-:Y:S05]  /*0a40*/  @P0 BRA `(.L_x_20) ;  /* 0x0000000000040947 */ /* 0x000fea0003800000 */
[----:B------:R-:W-:-:S04]  /*0a50*/  DEPBAR.LE SB0, 0x0 ;  /* 0x000080000000791a */ /* 0x000fc80000000000 */
.L_x_20:
[----:B------:R-:W-:Y:S05]  /*0a60*/  WARPSYNC.ALL ;  /* 0x0000000000007948 */ /* 0x000fea0003800000 */
[----:B------:R-:W-:Y:S01]  /*0a70*/  NOP ;  /* 0x0000000000007918 */ /* 0x000fe20000000000 */
[----:B---3--:R-:W-:Y:S06]  /*0a80*/  BAR.SYNC.DEFER_BLOCKING 0x0 ;  /* 0x0000000000007b1d */ /* 0x008fec0000010000 */
[----:B------:R-:W-:Y:S02]  /*0a90*/  BSSY.RECONVERGENT B1, `(.L_x_21) ;  /* 0x000000b000017945 */ /* 0x000fe40003800200 */
[----:B------:R-:W-:Y:S06]  /*0aa0*/  BAR.SYNC.DEFER_BLOCKING 0x0 ;  /* 0x0000000000007b1d */ /* 0x000fec0000010000 */
[----:B------:R3:W-:Y:S01]  /*0ab0*/  @!P0 STS [R3], RZ ;  /* 0x000000ff03008388 */ /* 0x0007e20000000800 */
[----:B------:R-:W-:Y:S01]  /*0ac0*/  NOP ;  /* 0x0000000000007918 */ /* 0x000fe20000000000 */
[----:B------:R-:W-:Y:S05]  /*0ad0*/  @P3 BRA `(.L_x_22) ;  /* 0x0000000000183947 */ /* 0x000fea0003800000 */
[----:B--2-45:R-:W2:Y:S01]  /*0ae0*/  LDS R5, [UR8+0x8] ;  /* 0x00000808ff057984 */ /* 0x034ea20008000800 */
[----:B------:R-:W4:Y:S01]  /*0af0*/  LDC.64 R10, c[0x0][0x388] ;  /* 0x0000e200ff0a7b82 */ /* 0x000f220000000a00 */
[----:B------:R-:W-:Y:S02]  /*0b00*/  IMAD.MOV.U32 R6, RZ, RZ, 0x70 ;  /* 0x00000070ff067424 */ /* 0x000fe400078e00ff */
[----:B----4-:R4:W-:Y:S03]  /*0b10*/  STS.64 [UR8], R10 ;  /* 0x0000000aff007988 */ /* 0x0109e60008000a08 */
[----:B--2---:R-:W-:-:S05]  /*0b20*/  LOP3.LUT R5, R5, 0x10, R6, 0xd8, !PT ;  /* 0x0000001005057812 */ /* 0x004fca00078ed806 */
[----:B------:R4:W-:Y:S02]  /*0b30*/  STS [UR8+0x8], R5 ;  /* 0x00000805ff007988 */ /* 0x0009e40008000808 */
.L_x_22:
[----:B--2---:R-:W-:Y:S05]  /*0b40*/  BSYNC.RECONVERGENT B1 ;  /* 0x0000000000017941 */ /* 0x004fea0003800200 */
.L_x_21:
[----:B------:R-:W-:Y:S04]  /*0b50*/  BSSY.RECONVERGENT B2, `(.L_x_23) ;  /* 0x000000f000027945 */ /* 0x000fe80003800200 */
[----:B------:R-:W-:Y:S04]  /*0b60*/  BSSY.RELIABLE B1, `(.L_x_24) ;  /* 0x000000c000017945 */ /* 0x000fe80003800100 */
[----:B------:R-:W-:Y:S05]  /*0b70*/  @P3 BRA `(.L_x_25) ;  /* 0x0000000000283947 */ /* 0x000fea0003800000 */
[----:B----45:R-:W2:Y:S01]  /*0b80*/  LDS R5, [UR8+0x34] ;  /* 0x00003408ff057984 */ /* 0x030ea20008000800 */
[----:B------:R-:W-:Y:S01]  /*0b90*/  IMAD.MOV.U32 R6, RZ, RZ, 0x3f000000 ;  /* 0x3f000000ff067424 */ /* 0x000fe200078e00ff */
[----:B------:R-:W-:Y:S05]  /*0ba0*/  @P3 BREAK.RELIABLE B1 ;  /* 0x0000000000013942 */ /* 0x000fea0003800100 */
[----:B--2---:R-:W-:-:S05]  /*0bb0*/  LOP3.LUT R5, R5, 0xff000000, R6, 0xb8, !PT ;  /* 0xff00000005057812 */ /* 0x004fca00078eb806 */
[----:B------:R2:W-:Y:S01]  /*0bc0*/  STS [UR8+0x34], R5 ;  /* 0x00003405ff007988 */ /* 0x0005e20008000808 */
[----:B------:R-:W-:Y:S05]  /*0bd0*/  @P3 BRA `(.L_x_26) ;  /* 0x0000000000183947 */ /* 0x000fea0003800000 */
[----:B--2---:R-:W2:Y:S01]  /*0be0*/  LDS R5, [UR8+0x38] ;  /* 0x00003808ff057984 */ /* 0x004ea20008000800 */
[----:B------:R-:W-:-:S05]  /*0bf0*/  IMAD.MOV.U32 R6, RZ, RZ, 0x3f ;  /* 0x0000003fff067424 */ /* 0x000fca00078e00ff */
[----:B--2---:R-:W-:-:S05]  /*0c00*/  LOP3.LUT R5, R5, 0xff, R6, 0xb8, !PT ;  /* 0x000000ff05057812 */ /* 0x004fca00078eb806 */
[----:B------:R2:W-:Y:S02]  /*0c10*/  STS [UR8+0x38], R5 ;  /* 0x00003805ff007988 */ /* 0x0005e40008000808 */
.L_x_25:
[----:B------:R-:W-:Y:S05]  /*0c20*/  BSYNC.RELIABLE B1 ;  /* 0x0000000000017941 */ /* 0x000fea0003800100 */
.L_x_24:
[----:B------:R2:W-:Y:S02]  /*0c30*/  @!P3 STS [UR8+0x20], R4 ;  /* 0x00002004ff00b988 */ /* 0x0005e40008000808 */
.L_x_26:
[----:B------:R-:W-:Y:S05]  /*0c40*/  BSYNC.RECONVERGENT B2 ;  /* 0x0000000000027941 */ /* 0x000fea0003800200 */
.L_x_23:
[----:B------:R-:W-:Y:S05]  /*0c50*/  WARPSYNC.ALL ;  /* 0x0000000000007948 */ /* 0x000fea0003800000 */
[----:B------:R-:W-:Y:S01]  /*0c60*/  NOP ;  /* 0x0000000000007918 */ /* 0x000fe20000000000 */
[----:B----4-:R-:W4:Y:S01]  /*0c70*/  LDC R6, c[0x0][0x39c] ;  /* 0x0000e700ff067b82 */ /* 0x010f220000000800 */
[----:B------:R-:W-:Y:S01]  /*0c80*/  BSSY.RECONVERGENT B2, `(.L_x_27) ;  /* 0x000000b000027945 */ /* 0x000fe20003800200 */
[----:B----4-:R-:W-:-:S03]  /*0c90*/  VIADD R6, R6, 0xffffffff ;  /* 0xffffffff06067836 */ /* 0x010fc60000000000 */
[----:B------:R-:W-:Y:S05]  /*0ca0*/  @P3 BRA `(.L_x_28) ;  /* 0x0000000000203947 */ /* 0x000fea0003800000 */
[----:B--2---:R-:W2:Y:S01]  /*0cb0*/  LDS R4, [UR8+0x1c] ;  /* 0x00001c08ff047984 */ /* 0x004ea20008000800 */
[----:B------:R-:W4:Y:S03]  /*0cc0*/  LDC.64 R10, c[0x0][0x3b0] ;  /* 0x0000ec00ff0a7b82 */ /* 0x000f260000000a00 */
[----:B------:R3:W-:Y:S01]  /*0cd0*/  STS [UR8+0x24], R6 ;  /* 0x00002406ff007988 */ /* 0x0007e20008000808 */
[--C-:B----4-:R-:W-:Y:S02]  /*0ce0*/  SHF.R.U32.HI R7, RZ, 0x4, R11.reuse ;  /* 0x00000004ff077819 */ /* 0x110fe4000001160b */
[----:B-----5:R-:W-:-:S05]  /*0cf0*/  SHF.R.U64 R5, R10, 0x4, R11 ;  /* 0x000000040a057819 */ /* 0x020fca000000120b */
[----:B------:R3:W-:Y:S01]  /*0d00*/  STS [UR8+0xc], R5 ;  /* 0x00000c05ff007988 */ /* 0x0007e20008000808 */
[----:B--2---:R-:W-:-:S05]  /*0d10*/  LOP3.LUT R4, R4, 0xf, R7, 0xb8, !PT ;  /* 0x0000000f04047812 */ /* 0x004fca00078eb807 */
[----:B------:R3:W-:Y:S02]  /*0d20*/  STS [UR8+0x1c], R4 ;  /* 0x00001c04ff007988 */ /* 0x0007e40008000808 */
.L_x_28:
[----:B------:R-:W-:Y:S05]  /*0d30*/  BSYNC.RECONVERGENT B2 ;  /* 0x0000000000027941 */ /* 0x000fea0003800200 */
.L_x_27:
[----:B------:R-:W-:Y:S04]  /*0d40*/  BSSY.RECONVERGENT B3, `(.L_x_29) ;  /* 0x000001d000037945 */ /* 0x000fe80003800200 */
[----:B------:R-:W-:Y:S04]  /*0d50*/  BSSY.RELIABLE B2, `(.L_x_30) ;  /* 0x0000018000027945 */ /* 0x000fe80003800100 */
[----:B------:R-:W-:Y:S05]  /*0d60*/  @P3 BRA `(.L_x_31) ;  /* 0x00000000001c3947 */ /* 0x000fea0003800000 */
[----:B--23--:R-:W2:Y:S02]  /*0d70*/  LDS R4, [UR8+0x34] ;  /* 0x00003408ff047984 */ /* 0x00cea40008000800 */
[----:B--2---:R-:W-:-:S05]  /*0d80*/  LOP3.LUT R4, R4, 0x7, RZ, 0xb8, !PT ;  /* 0x0000000704047812 */ /* 0x004fca00078eb8ff */
[----:B------:R2:W-:Y:S01]  /*0d90*/  STS [UR8+0x34], R4 ;  /* 0x00003404ff007988 */ /* 0x0005e20008000808 */
[----:B------:R-:W-:Y:S05]  /*0da0*/  @P3 BRA `(.L_x_32) ;  /* 0x00000000001c3947 */ /* 0x000fea0003800000 */
[----:B--2---:R-:W2:Y:S02]  /*0db0*/  LDS R4, [UR8+0x34] ;  /* 0x00003408ff047984 */ /* 0x004ea40008000800 */
[----:B--2---:R-:W-:-:S05]  /*0dc0*/  LOP3.LUT R4, R4, 0x38, RZ, 0xb8, !PT ;  /* 0x0000003804047812 */ /* 0x004fca00078eb8ff */
[----:B------:R4:W-:Y:S02]  /*0dd0*/  STS [UR8+0x34], R4 ;  /* 0x00003404ff007988 */ /* 0x0009e40008000808 */
.L_x_31:
[----:B------:R-:W-:Y:S05]  /*0de0*/  @P3 BRA `(.L_x_33) ;  /* 0x00000000001c3947 */ /* 0x000fea0003800000 */
[----:B--234-:R-:W2:Y:S02]  /*0df0*/  LDS R4, [UR8+0x8] ;  /* 0x00000808ff047984 */ /* 0x01cea40008000800 */
[----:B--2---:R-:W-:-:S05]  /*0e00*/  LOP3.LUT R4, R4, 0x780, RZ, 0xb8, !PT ;  /* 0x0000078004047812 */ /* 0x004fca00078eb8ff */
[----:B------:R3:W-:Y:S02]  /*0e10*/  STS [UR8+0x8], R4 ;  /* 0x00000804ff007988 */ /* 0x0007e40008000808 */
.L_x_32:
[----:B------:R-:W-:Y:S05]  /*0e20*/  @P3 BRA `(.L_x_34) ;  /* 0x0000000000283947 */ /* 0x000fea0003800000 */
[----:B--23--:R-:W2:Y:S02]  /*0e30*/  LDS R4, [UR8+0x8] ;  /* 0x00000808ff047984 */ /* 0x00cea40008000800 */
[----:B--2---:R-:W-:-:S05]  /*0e40*/  LOP3.LUT R4, R4, 0x1800, RZ, 0xb8, !PT ;  /* 0x0000180004047812 */ /* 0x004fca00078eb8ff */
[----:B------:R2:W-:Y:S02]  /*0e50*/  STS [UR8+0x8], R4 ;  /* 0x00000804ff007988 */ /* 0x0005e40008000808 */
.L_x_33:
[----:B------:R-:W-:Y:S05]  /*0e60*/  @P3 BREAK.RELIABLE B2 ;  /* 0x0000000000023942 */ /* 0x000fea0003800100 */
[----:B------:R-:W-:Y:S05]  /*0e70*/  @P3 BRA `(.L_x_35) ;  /* 0x0000000000243947 */ /* 0x000fea0003800000 */
[----:B--234-:R-:W2:Y:S01]  /*0e80*/  LDS R4, [UR8+0x8] ;  /* 0x00000808ff047984 */ /* 0x01cea20008000800 */
[----:B-----5:R-:W-:-:S05]  /*0e90*/  IMAD.MOV.U32 R5, RZ, RZ, 0x6000 ;  /* 0x00006000ff057424 */ /* 0x020fca00078e00ff */
[----:B--2---:R-:W-:-:S04]  /*0ea0*/  LOP3.LUT R4, R4, 0x4000, R5, 0xd8, !PT ;  /* 0x0000400004047812 */ /* 0x004fc800078ed805 */
[----:B------:R-:W-:-:S05]  /*0eb0*/  LOP3.LUT R4, R4, 0x400000, RZ, 0xb8, !PT ;  /* 0x0040000004047812 */ /* 0x000fca00078eb8ff */
[----:B------:R4:W-:Y:S02]  /*0ec0*/  STS [UR8+0x8], R4 ;  /* 0x00000804ff007988 */ /* 0x0009e40008000808 */
.L_x_34:
[----:B------:R-:W-:Y:S05]  /*0ed0*/  BSYNC.RELIABLE B2 ;  /* 0x0000000000027941 */ /* 0x000fea0003800100 */
.L_x_30:
[----:B--234-:R-:W2:Y:S02]  /*0ee0*/  @!P3 LDS R4, [UR8+0x8] ;  /* 0x00000808ff04b984 */ /* 0x01cea40008000800 */
[----:B--2---:R-:W-:-:S05]  /*0ef0*/  @!P3 LOP3.LUT R4, R4, 0x8000, RZ, 0xb8, !PT ;  /* 0x000080000404b812 */ /* 0x004fca00078eb8ff */
[----:B------:R2:W-:Y:S02]  /*0f00*/  @!P3 STS [UR8+0x8], R4 ;  /* 0x00000804ff00b988 */ /* 0x0005e40008000808 */
.L_x_35:
[----:B------:R-:W-:Y:S05]  /*0f10*/  BSYNC.RECONVERGENT B3 ;  /* 0x0000000000037941 */ /* 0x000fea0003800200 */
.L_x_29:
[----:B------:R-:W-:Y:S05]  /*0f20*/  WARPSYNC.ALL ;  /* 0x0000000000007948 */ /* 0x000fea0003800000 */
[----:B------:R-:W-:Y:S01]  /*0f30*/  NOP ;  /* 0x0000000000007918 */ /* 0x000fe20000000000 */
[----:B------:R-:W-:-:S04]  /*0f40*/  UIADD3 UR5, UPT, UPT, UR4, 0x80, URZ ;  /* 0x0000008004057890 */ /* 0x000fc8000fffe0ff */
[----:B------:R-:W-:-:S04]  /*0f50*/  UIADD3 UR26, UP0, UPT, UR5, UR20, URZ ;  /* 0x00000014051a7290 */ /* 0x000fc8000ff1e0ff */
[----:B------:R-:W-:Y:S01]  /*0f60*/  ULEA.HI.X.SX32 UR27, UR5, UR21, 0x1, UP0 ;  /* 0x00000015051b7291 */ /* 0x000fe200080f0eff */
[----:B------:R-:W-:Y:S11]  /*0f70*/  @P0 BRA `(.L_x_36) ;  /* 0x0000000000300947 */ /* 0x000ff60003800000 */
[----:B--234-:R-:W2:Y:S01]  /*0f80*/  S2R R4, SR_LANEID ;  /* 0x0000000000047919 */ /* 0x01cea20000000000 */
[----:B------:R-:W-:Y:S05]  /*0f90*/  WARPSYNC.ALL ;  /* 0x0000000000007948 */ /* 0x000fea0003800000 */
[----:B------:R-:W-:Y:S01]  /*0fa0*/  NOP ;  /* 0x0000000000007918 */ /* 0x000fe20000000000 */
[----:B--2---:R-:W-:-:S05]  /*0fb0*/  IMAD.SHL.U32 R9, R4, 0x4, RZ ;  /* 0x0000000404097824 */ /* 0x004fca00078e00ff */
[----:B------:R-:W2:Y:S01]  /*0fc0*/  LDS R7, [R9+UR8] ;  /* 0x0000000809077984 */ /* 0x000ea20008000800 */
[----:B------:R-:W-:-:S05]  /*0fd0*/  IADD3 R4, P1, PT, R9, UR26, RZ ;  /* 0x0000001a09047c10 */ /* 0x000fca000ff3e0ff */
[----:B-----5:R-:W-:-:S05]  /*0fe0*/  IMAD.X R5, RZ, RZ, UR27, P1 ;  /* 0x0000001bff057e24 */ /* 0x020fca00088e06ff */
[----:B--2---:R2:W3:Y:S01]  /*0ff0*/  ATOMG.E.EXCH.STRONG.GPU PT, RZ, [R4], R7 ;  /* 0x0000000704ff73a8 */ /* 0x0044e200041ee100 */
[----:B------:R-:W-:-:S04]  /*1000*/  DEPBAR {5,4,3,2,1,0} ;  /* 0x0000003f0000791a */ /* 0x000fc80000000000 */
[----:B------:R-:W4:Y:S02]  /*1010*/  CCTL.E.C.LDCU.IV.DEEP [UR26] ;  /* 0x000000001a007540 */ /* 0x000f240009c08000 */
[----:B----4-:R2:W-:Y:S01]  /*1020*/  UTMACCTL.IV [UR26] ;  /* 0x000000001a0079b9 */ /* 0x0105e20008000000 */
[----:B------:R-:W-:Y:S01]  /*1030*/  NOP ;  /* 0x0000000000007918 */ /* 0x000fe20000000000 */
.L_x_36:
[----:B------:R-:W-:Y:S05]  /*1040*/  @P0 BRA `(.L_x_37) ;  /* 0x00000000000c0947 */ /* 0x000fea0003800000 */
[----:B------:R0:W-:Y:S01]  /*1050*/  UTMACMDFLUSH ;  /* 0x00000000000079b7 */ /* 0x0001e20000000000 */
[----:B------:R-:W-:Y:S05]  /*1060*/  @P0 BRA `(.L_x_37) ;  /* 0x0000000000040947 */ /* 0x000fea0003800000 */
[----:B------:R-:W-:-:S04]  /*1070*/  DEPBAR.LE SB0, 0x0 ;  /* 0x000080000000791a */ /* 0x000fc80000000000 */
.L_x_37:
        /* <DEDUP_REMOVED lines=8> */
[----:B---3--:R-:W3:Y:S01]  /*1100*/  LDS R3, [UR8+0x8] ;  /* 0x00000808ff037984 */ /* 0x008ee20008000800 */
[----:B------:R-:W2:Y:S02]  /*1110*/  LDC.64 R10, c[0x0][0x390] ;  /* 0x0000e400ff0a7b82 */ /* 0x000ea40000000a00 */
[----:B--2-4-:R-:W-:Y:S01]  /*1120*/  IMAD.MOV.U32 R4, RZ, RZ, 0x70 ;  /* 0x00000070ff047424 */ /* 0x014fe200078e00ff */
[----:B------:R2:W-:Y:S04]  /*1130*/  STS.64 [UR8], R10 ;  /* 0x0000000aff007988 */ /* 0x0005e80008000a08 */
[----:B---3--:R-:W-:-:S05]  /*1140*/  LOP3.LUT R3, R3, 0x10, R4, 0xd8, !PT ;  /* 0x0000001003037812 */ /* 0x008fca00078ed804 */
[----:B------:R2:W-:Y:S02]  /*1150*/  STS [UR8+0x8], R3 ;  /* 0x00000803ff007988 */ /* 0x0005e40008000808 */
.L_x_39:
[----:B--2---:R-:W-:Y:S05]  /*1160*/  BSYNC.RECONVERGENT B3 ;  /* 0x0000000000037941 */ /* 0x004fea0003800200 */
.L_x_38:
[----:B------:R-:W-:Y:S04]  /*1170*/  BSSY.RECONVERGENT B4, `(.L_x_40) ;  /* 0x0000033000047945 */ /* 0x000fe80003800200 */
[----:B------:R-:W-:Y:S04]  /*1180*/  BSSY.RELIABLE B3, `(.L_x_41) ;  /* 0x000002e000037945 */ /* 0x000fe80003800100 */
[----:B------:R-:W-:Y:S05]  /*1190*/  @P3 BRA `(.L_x_42) ;  /* 0x0000000000243947 */ /* 0x000fea0003800000 */
[----:B---3--:R-:W2:Y:S01]  /*11a0*/  LDS R3, [UR8+0x34] ;  /* 0x00003408ff037984 */ /* 0x008ea20008000800 */
[----:B----4-:R-:W-:-:S05]  /*11b0*/  IMAD.MOV.U32 R4, RZ, RZ, 0x3f000000 ;  /* 0x3f000000ff047424 */ /* 0x010fca00078e00ff */
[----:B--2---:R-:W-:-:S05]  /*11c0*/  LOP3.LUT R3, R3, 0xff000000, R4, 0xb8, !PT ;  /* 0xff00000003037812 */ /* 0x004fca00078eb804 */
[----:B------:R2:W-:Y:S01]  /*11d0*/  STS [UR8+0x34], R3 ;  /* 0x00003403ff007988 */ /* 0x0005e20008000808 */
[----:B------:R-:W-:Y:S05]  /*11e0*/  @P3 BRA `(.L_x_43) ;  /* 0x0000000000183947 */ /* 0x000fea0003800000 */
[----:B--2---:R-:W2:Y:S01]  /*11f0*/  LDS R3, [UR8+0x38] ;  /* 0x00003808ff037984 */ /* 0x004ea20008000800 */
[----:B------:R-:W-:-:S05]  /*1200*/  IMAD.MOV.U32 R4, RZ, RZ, 0x3f ;  /* 0x0000003fff047424 */ /* 0x000fca00078e00ff */
[----:B--2---:R-:W-:-:S05]  /*1210*/  LOP3.LUT R3, R3, 0xff, R4, 0xb8, !PT ;  /* 0x000000ff03037812 */ /* 0x004fca00078eb804 */
[----:B------:R2:W-:Y:S02]  /*1220*/  STS [UR8+0x38], R3 ;  /* 0x00003803ff007988 */ /* 0x0005e40008000808 */
.L_x_42:
[----:B------:R-:W-:Y:S05]  /*1230*/  @P3 BRA `(.L_x_44) ;  /* 0x00000000000c3947 */ /* 0x000fea0003800000 */
[----:B------:R2:W-:Y:S02]  /*1240*/  STS [UR8+0x20], R6 ;  /* 0x00002006ff007988 */ /* 0x0005e40008000808 */
.L_x_43:
[----:B------:R-:W-:Y:S05]  /*1250*/  @P3 BRA `(.L_x_45) ;  /* 0x0000000000243947 */ /* 0x000fea0003800000 */
[----:B------:R2:W-:Y:S02]  /*1260*/  STS [UR8+0x24], R2 ;  /* 0x00002402ff007988 */ /* 0x0005e40008000808 */
.L_x_44:
[----:B------:R-:W-:Y:S05]  /*1270*/  @P3 BRA `(.L_x_46) ;  /* 0x00000000002c3947 */ /* 0x000fea0003800000 */
[----:B--2---:R-:W2:Y:S01]  /*1280*/  LDS R2, [UR8+0x1c] ;  /* 0x00001c08ff027984 */ /* 0x004ea20008000800 */
[----:B------:R-:W3:Y:S02]  /*1290*/  LDC.64 R6, c[0x0][0x3b8] ;  /* 0x0000ee00ff067b82 */ /* 0x000ee40000000a00 */
[--C-:B---3-5:R-:W-:Y:S02]  /*12a0*/  SHF.R.U32.HI R5, RZ, 0x4, R7.reuse ;  /* 0x00000004ff057819 */ /* 0x128fe40000011607 */
[----:B------:R-:W-:-:S05]  /*12b0*/  SHF.R.U64 R3, R6, 0x4, R7 ;  /* 0x0000000406037819 */ /* 0x000fca0000001207 */
[----:B------:R3:W-:Y:S01]  /*12c0*/  STS [UR8+0xc], R3 ;  /* 0x00000c03ff007988 */ /* 0x0007e20008000808 */
[----:B--2---:R-:W-:-:S05]  /*12d0*/  LOP3.LUT R2, R2, 0xf, R5, 0xb8, !PT ;  /* 0x0000000f02027812 */ /* 0x004fca00078eb805 */
[----:B------:R3:W-:Y:S02]  /*12e0*/  STS [UR8+0x1c], R2 ;  /* 0x00001c02ff007988 */ /* 0x0007e40008000808 */
.L_x_45:
[----:B------:R-:W-:Y:S05]  /*12f0*/  @P3 BRA `(.L_x_47) ;  /* 0x00000000001c3947 */ /* 0x000fea0003800000 */
[----:B---3--:R-:W3:Y:S02]  /*1300*/  LDS R2, [UR8+0x34] ;  /* 0x00003408ff027984 */ /* 0x008ee40008000800 */
[----:B---3--:R-:W-:-:S05]  /*1310*/  LOP3.LUT R2, R2, 0x7, RZ, 0xb8, !PT ;  /* 0x0000000702027812 */ /* 0x008fca00078eb8ff */
[----:B------:R3:W-:Y:S02]  /*1320*/  STS [UR8+0x34], R2 ;  /* 0x00003402ff007988 */ /* 0x0007e40008000808 */
.L_x_46:
[----:B------:R-:W-:Y:S05]  /*1330*/  @P3 BRA `(.L_x_48) ;  /* 0x00000000001c3947 */ /* 0x000fea0003800000 */
[----:B--23--:R-:W2:Y:S02]  /*1340*/  LDS R2, [UR8+0x34] ;  /* 0x00003408ff027984 */ /* 0x00cea40008000800 */
[----:B--2---:R-:W-:-:S05]  /*1350*/  LOP3.LUT R2, R2, 0x38, RZ, 0xb8, !PT ;  /* 0x0000003802027812 */ /* 0x004fca00078eb8ff */
[----:B------:R2:W-:Y:S02]  /*1360*/  STS [UR8+0x34], R2 ;  /* 0x00003402ff007988 */ /* 0x0005e40008000808 */
.L_x_47:
[----:B------:R-:W-:Y:S05]  /*1370*/  @P3 BRA `(.L_x_49) ;  /* 0x00000000001c3947 */ /* 0x000fea0003800000 */
[----:B--23--:R-:W2:Y:S02]  /*1380*/  LDS R2, [UR8+0x8] ;  /* 0x00000808ff027984 */ /* 0x00cea40008000800 */
[----:B--2---:R-:W-:-:S05]  /*1390*/  LOP3.LUT R2, R2, 0x780, RZ, 0xb8, !PT ;  /* 0x0000078002027812 */ /* 0x004fca00078eb8ff */
[----:B------:R2:W-:Y:S02]  /*13a0*/  STS [UR8+0x8], R2 ;  /* 0x00000802ff007988 */ /* 0x0005e40008000808 */
.L_x_48:
[----:B------:R-:W-:Y:S05]  /*13b0*/  @P3 BRA `(.L_x_50) ;  /* 0x0000000000283947 */ /* 0x000fea0003800000 */
[----:B--23--:R-:W2:Y:S02]  /*13c0*/  LDS R2, [UR8+0x8] ;  /* 0x00000808ff027984 */ /* 0x00cea40008000800 */
[----:B--2---:R-:W-:-:S05]  /*13d0*/  LOP3.LUT R2, R2, 0x1800, RZ, 0xb8, !PT ;  /* 0x0000180002027812 */ /* 0x004fca00078eb8ff */
[----:B------:R2:W-:Y:S02]  /*13e0*/  STS [UR8+0x8], R2 ;  /* 0x00000802ff007988 */ /* 0x0005e40008000808 */
.L_x_49:
[----:B------:R-:W-:Y:S05]  /*13f0*/  @P3 BREAK.RELIABLE B3 ;  /* 0x0000000000033942 */ /* 0x000fea0003800100 */
[----:B------:R-:W-:Y:S05]  /*1400*/  @P3 BRA `(.L_x_51) ;  /* 0x0000000000243947 */ /* 0x000fea0003800000 */
[----:B--23--:R-:W2:Y:S01]  /*1410*/  LDS R2, [UR8+0x8] ;  /* 0x00000808ff027984 */ /* 0x00cea20008000800 */
[----:B------:R-:W-:-:S05]  /*1420*/  IMAD.MOV.U32 R3, RZ, RZ, 0x6000 ;  /* 0x00006000ff037424 */ /* 0x000fca00078e00ff */
[----:B--2---:R-:W-:-:S04]  /*1430*/  LOP3.LUT R2, R2, 0x4000, R3, 0xd8, !PT ;  /* 0x0000400002027812 */ /* 0x004fc800078ed803 */
[----:B------:R-:W-:-:S05]  /*1440*/  LOP3.LUT R2, R2, 0x400000, RZ, 0xb8, !PT ;  /* 0x0040000002027812 */ /* 0x000fca00078eb8ff */
[----:B------:R2:W-:Y:S02]  /*1450*/  STS [UR8+0x8], R2 ;  /* 0x00000802ff007988 */ /* 0x0005e40008000808 */
.L_x_50:
[----:B------:R-:W-:Y:S05]  /*1460*/  BSYNC.RELIABLE B3 ;  /* 0x0000000000037941 */ /* 0x000fea0003800100 */
.L_x_41:
[----:B--23--:R-:W2:Y:S02]  /*1470*/  @!P3 LDS R2, [UR8+0x8] ;  /* 0x00000808ff02b984 */ /* 0x00cea40008000800 */
[----:B--2---:R-:W-:-:S05]  /*1480*/  @!P3 LOP3.LUT R2, R2, 0x8000, RZ, 0xb8, !PT ;  /* 0x000080000202b812 */ /* 0x004fca00078eb8ff */
[----:B------:R2:W-:Y:S02]  /*1490*/  @!P3 STS [UR8+0x8], R2 ;  /* 0x00000802ff00b988 */ /* 0x0005e40008000808 */
.L_x_51:
[----:B------:R-:W-:Y:S05]  /*14a0*/  BSYNC.RECONVERGENT B4 ;  /* 0x0000000000047941 */ /* 0x000fea0003800200 */
.L_x_40:
[----:B------:R-:W-:Y:S05]  /*14b0*/  WARPSYNC.ALL ;  /* 0x0000000000007948 */ /* 0x000fea0003800000 */
[----:B------:R-:W-:Y:S01]  /*14c0*/  NOP ;  /* 0x0000000000007918 */ /* 0x000fe20000000000 */
[----:B------:R-:W-:-:S04]  /*14d0*/  UIADD3 UR4, UPT, UPT, UR4, 0x100, URZ ;  /* 0x0000010004047890 */ /* 0x000fc8000fffe0ff */
[----:B------:R-:W-:-:S04]  /*14e0*/  UIADD3 UR20, UP0, UPT, UR4, UR20, URZ ;  /* 0x0000001404147290 */ /* 0x000fc8000ff1e0ff */
[----:B------:R-:W-:Y:S01]  /*14f0*/  ULEA.HI.X.SX32 UR21, UR4, UR21, 0x1, UP0 ;  /* 0x0000001504157291 */ /* 0x000fe200080f0eff */
[----:B------:R-:W-:Y:S11]  /*1500*/  @P0 BRA `(.L_x_52) ;  /* 0x0000000000300947 */ /* 0x000ff60003800000 */
[----:B--23--:R-:W2:Y:S01]  /*1510*/  S2R R2, SR_LANEID ;  /* 0x0000000000027919 */ /* 0x00cea20000000000 */
[----:B------:R-:W-:Y:S05]  /*1520*/  WARPSYNC.ALL ;  /* 0x0000000000007948 */ /* 0x000fea0003800000 */
[----:B------:R-:W-:Y:S01]  /*1530*/  NOP ;  /* 0x0000000000007918 */ /* 0x000fe20000000000 */
[----:B--2-4-:R-:W-:-:S05]  /*1540*/  IMAD.SHL.U32 R4, R2, 0x4, RZ ;  /* 0x0000000402047824 */ /* 0x014fca00078e00ff */
[----:B-----5:R-:W2:Y:S01]  /*1550*/  LDS R5, [R4+UR8] ;  /* 0x0000000804057984 */ /* 0x020ea20008000800 */
[----:B------:R-:W-:-:S05]  /*1560*/  IADD3 R2, P1, PT, R4, UR20, RZ ;  /* 0x0000001404027c10 */ /* 0x000fca000ff3e0ff */
[----:B------:R-:W-:-:S05]  /*1570*/  IMAD.X R3, RZ, RZ, UR21, P1 ;  /* 0x00000015ff037e24 */ /* 0x000fca00088e06ff */
[----:B--2---:R2:W3:Y:S01]  /*1580*/  ATOMG.E.EXCH.STRONG.GPU PT, RZ, [R2], R5 ;  /* 0x0000000502ff73a8 */ /* 0x0044e200041ee100 */
[----:B------:R-:W-:-:S04]  /*1590*/  DEPBAR {5,4,3,2,1,0} ;  /* 0x0000003f0000791a */ /* 0x000fc80000000000 */
[----:B------:R-:W4:Y:S02]  /*15a0*/  CCTL.E.C.LDCU.IV.DEEP [UR20] ;  /* 0x0000000014007540 */ /* 0x000f240009c08000 */
[----:B----4-:R2:W-:Y:S01]  /*15b0*/  UTMACCTL.IV [UR20] ;  /* 0x00000000140079b9 */ /* 0x0105e20008000000 */
[----:B------:R-:W-:Y:S01]  /*15c0*/  NOP ;  /* 0x0000000000007918 */ /* 0x000fe20000000000 */
.L_x_52:
[----:B------:R-:W-:Y:S05]  /*15d0*/  @P0 BRA `(.L_x_53) ;  /* 0x00000000000c0947 */ /* 0x000fea0003800000 */
[----:B------:R0:W-:Y:S01]  /*15e0*/  UTMACMDFLUSH ;  /* 0x00000000000079b7 */ /* 0x0001e20000000000 */
[----:B------:R-:W-:Y:S05]  /*15f0*/  @P0 BRA `(.L_x_53) ;  /* 0x0000000000040947 */ /* 0x000fea0003800000 */
[----:B------:R-:W-:-:S04]  /*1600*/  DEPBAR.LE SB0, 0x0 ;  /* 0x000080000000791a */ /* 0x000fc80000000000 */
.L_x_53:
[----:B------:R-:W-:Y:S05]  /*1610*/  WARPSYNC.ALL ;  /* 0x0000000000007948 */ /* 0x000fea0003800000 */
[----:B------:R-:W-:Y:S01]  /*1620*/  NOP ;  /* 0x0000000000007918 */ /* 0x000fe20000000000 */
[----:B---3--:R-:W-:Y:S01]  /*1630*/  BAR.SYNC.DEFER_BLOCKING 0x0 ;  /* 0x0000000000007b1d */ /* 0x008fe20000010000 */
[----:B--2---:R-:W-:Y:S01]  /*1640*/  SHF.R.U32.HI R2, RZ, 0x5, R0 ;  /* 0x00000005ff027819 */ /* 0x004fe20000011600 */
[----:B------:R-:W-:-:S03]  /*1650*/  UIADD3 UR12, UPT, UPT, UR8, 0x6020, URZ ;  /* 0x00006020080c7890 */ /* 0x000fc6000fffe0ff */
[----:B------:R-:W-:Y:S01]  /*1660*/  R2UR UR22, R2 ;  /* 0x00000000021672ca */ /* 0x000fe200000e0000 */
[----:B------:R-:W-:Y:S01]  /*1670*/  VOTEU.ALL UP0, P3 ;  /* 0x0000000000ff7886 */ /* 0x000fe20001800000 */
[----:B------:R-:W-:Y:S01]  /*1680*/  UMOV UR4, 0x1 ;  /* 0x0000000100047882 */ /* 0x000fe20000000000 */
[----:B------:R-:W-:Y:S01]  /*1690*/  VOTEU.ALL UP1, P3 ;  /* 0x0000000000ff7886 */ /* 0x000fe20001820000 */
[----:B------:R-:W-:Y:S02]  /*16a0*/  BSSY.RECONVERGENT B4, `(.L_x_54) ;  /* 0x0000018000047945 */ /* 0x000fe40003800200 */
[----:B------:R-:W-:-:S04]  /*16b0*/  @!UP0 UIADD3 UR10, UPT, UPT, -UR4, 0x100000, URZ ;  /* 0x00100000040a8890 */ /* 0x000fc8000fffe1ff */
[----:B------:R-:W-:Y:S02]  /*16c0*/  @!UP0 USHF.L.U32 UR11, UR10, 0xb, URZ ;  /* 0x0000000b0a0b8899 */ /* 0x000fe400080006ff */
[----:B------:R-:W-:Y:S02]  /*16d0*/  @!UP0 USHF.L.U32 UR10, UR10, 0x1, URZ ;  /* 0x000000010a0a8899 */ /* 0x000fe400080006ff */
[----:B------:R-:W-:-:S04]  /*16e0*/  @!UP0 UIADD3 UR4, UPT, UPT, -UR4, 0x100000, URZ ;  /* 0x0010000004048890 */ /* 0x000fc8000fffe1ff */
[----:B------:R-:W-:Y:S02]  /*16f0*/  @!UP0 USHF.L.U32 UR5, UR4, 0xb, URZ ;  /* 0x0000000b04058899 */ /* 0x000fe400080006ff */
[----:B------:R-:W-:Y:S01]  /*1700*/  @!UP0 USHF.L.U32 UR4, UR4, 0x1, URZ ;  /* 0x0000000104048899 */ /* 0x000fe200080006ff */
[----:B------:R-:W-:Y:S01]  /*1710*/  VOTEU.ALL UP0, P3 ;  /* 0x0000000000ff7886 */ /* 0x000fe20001800000 */
[----:B------:R-:W2:Y:S04]  /*1720*/  FENCE.VIEW.ASYNC.S ;  /* 0x00000000000073c6 */ /* 0x000ea80000000000 */
[----:B--2---:R2:W3:Y:S06]  /*1730*/  @!UP0 SYNCS.EXCH.64 URZ, [UR8+0x6000], UR10 ;  /* 0x0060000a08ff85b2 */ /* 0x0044ec0008000100 */
[----:B------:R2:W3:Y:S02]  /*1740*/  @!UP1 SYNCS.EXCH.64 URZ, [UR8+0x6020], UR4 ;  /* 0x0060200408ff95b2 */ /* 0x0004e40008000100 */
[----:B---3--:R-:W-:Y:S06]  /*1750*/  BAR.SYNC.DEFER_BLOCKING 0x0 ;  /* 0x0000000000007b1d */ /* 0x008fec0000010000 */
[----:B------:R-:W-:Y:S05]  /*1760*/  @P3 BRA `(.L_x_55) ;  /* 0x00000000002c3947 */ /* 0x000fea0003800000 */
[----:B--2---:R-:W-:Y:S02]  /*1770*/  UMOV UR4, 0x1 ;  /* 0x0000000100047882 */ /* 0x004fe40000000000 */
[----:B------:R-:W-:-:S04]  /*1780*/  UIADD3 UR10, UPT, UPT, -UR4, 0x100000, URZ ;  /* 0x00100000040a7890 */ /* 0x000fc8000fffe1ff */
[----:B------:R-:W-:Y:S02]  /*1790*/  USHF.L.U32 UR11, UR10, 0xb, URZ ;  /* 0x0000000b0a0b7899 */ /* 0x000fe400080006ff */
[----:B------:R-:W-:Y:S02]  /*17a0*/  USHF.L.U32 UR10, UR10, 0x1, URZ ;  /* 0x000000010a0a7899 */ /* 0x000fe400080006ff */
[----:B------:R-:W-:-:S04]  /*17b0*/  UIADD3 UR4, UPT, UPT, -UR4, 0x100000, URZ ;  /* 0x0010000004047890 */ /* 0x000fc8000fffe1ff */
[----:B------:R-:W-:Y:S02]  /*17c0*/  USHF.L.U32 UR5, UR4, 0xb, URZ ;  /* 0x0000000b04057899 */ /* 0x000fe400080006ff */
[----:B------:R-:W-:Y:S01]  /*17d0*/  USHF.L.U32 UR4, UR4, 0x1, URZ ;  /* 0x0000000104047899 */ /* 0x000fe200080006ff */
[----:B------:R-:W2:Y:S03]  /*17e0*/  FENCE.VIEW.ASYNC.S ;  /* 0x00000000000073c6 */ /* 0x000ea60000000000 */
[----:B--2---:R3:W2:Y:S08]  /*17f0*/  SYNCS.EXCH.64 URZ, [UR8+0x6008], UR10 ;  /* 0x0060080a08ff75b2 */ /* 0x0046b00008000100 */
[----:B------:R3:W4:Y:S02]  /*1800*/  SYNCS.EXCH.64 URZ, [UR8+0x6028], UR4 ;  /* 0x0060280408ff75b2 */ /* 0x0007240008000100 */
[----:B---3--:R-:W-:Y:S01]  /*1810*/  NOP ;  /* 0x0000000000007918 */ /* 0x008fe20000000000 */
.L_x_55:
[----:B--2---:R-:W-:Y:S05]  /*1820*/  BSYNC.RECONVERGENT B4 ;  /* 0x0000000000047941 */ /* 0x004fea0003800200 */
.L_x_54:
[----:B----4-:R-:W-:Y:S01]  /*1830*/  BAR.SYNC.DEFER_BLOCKING 0x0 ;  /* 0x0000000000007b1d */ /* 0x010fe20000010000 */
[----:B------:R-:W-:Y:S01]  /*1840*/  USHF.L.U32 UR15, UR7, 0x6, URZ ;  /* 0x00000006070f7899 */ /* 0x000fe200080006ff */
[----:B------:R-:W-:Y:S01]  /*1850*/  ISETP.GE.AND P0, PT, R8, 0x1, PT ;  /* 0x000000010800780c */ /* 0x000fe20003f06270 */
[----:B------:R-:W-:-:S03]  /*1860*/  USHF.L.U32 UR19, UR9, 0x6, URZ ;  /* 0x0000000609137899 */ /* 0x000fc600080006ff */
[----:B------:R-:W-:Y:S04]  /*1870*/  BSSY.RECONVERGENT B4, `(.L_x_56) ;  /* 0x000000d000047945 */ /* 0x000fe80003800200 */
[----:B------:R-:W-:Y:S05]  /*1880*/  @P3 BRA `(.L_x_57) ;  /* 0x00000000002c3947 */ /* 0x000fea0003800000 */
[----:B------:R-:W-:Y:S02]  /*1890*/  UMOV UR4, 0x1 ;  /* 0x0000000100047882 */ /* 0x000fe40000000000 */
[----:B------:R-:W-:-:S04]  /*18a0*/  UIADD3 UR10, UPT, UPT, -UR4, 0x100000, URZ ;  /* 0x00100000040a7890 */ /* 0x000fc8000fffe1ff */
[----:B------:R-:W-:Y:S02]  /*18b0*/  USHF.L.U32 UR11, UR10, 0xb, URZ ;  /* 0x0000000b0a0b7899 */ /* 0x000fe400080006ff */
[----:B------:R-:W-:Y:S02]  /*18c0*/  USHF.L.U32 UR10, UR10, 0x1, URZ ;  /* 0x000000010a0a7899 */ /* 0x000fe400080006ff */
[----:B------:R-:W-:-:S04]  /*18d0*/  UIADD3 UR4, UPT, UPT, -UR4, 0x100000, URZ ;  /* 0x0010000004047890 */ /* 0x000fc8000fffe1ff */
[----:B------:R-:W-:Y:S02]  /*18e0*/  USHF.L.U32 UR5, UR4, 0xb, URZ ;  /* 0x0000000b04057899 */ /* 0x000fe400080006ff */
[----:B------:R-:W-:Y:S01]  /*18f0*/  USHF.L.U32 UR4, UR4, 0x1, URZ ;  /* 0x0000000104047899 */ /* 0x000fe200080006ff */
[----:B------:R-:W2:Y:S03]  /*1900*/  FENCE.VIEW.ASYNC.S ;  /* 0x00000000000073c6 */ /* 0x000ea60000000000 */
[----:B--2---:R2:W3:Y:S08]  /*1910*/  SYNCS.EXCH.64 URZ, [UR8+0x6010], UR10 ;  /* 0x0060100a08ff75b2 */ /* 0x0044f00008000100 */
[----:B------:R2:W4:Y:S01]  /*1920*/  SYNCS.EXCH.64 URZ, [UR8+0x6030], UR4 ;  /* 0x0060300408ff75b2 */ /* 0x0005220008000100 */
[----:B------:R-:W-:Y:S01]  /*1930*/  NOP ;  /* 0x0000000000007918 */ /* 0x000fe20000000000 */
.L_x_57:
[----:B--2---:R-:W-:Y:S05]  /*1940*/  BSYNC.RECONVERGENT B4 ;  /* 0x0000000000047941 */ /* 0x004fea0003800200 */
.L_x_56:
[----:B------:R-:W-:Y:S05]  /*1950*/  @!P0 BRA `(.L_x_58) ;  /* 0x0000000800108947 */ /* 0x000fea0003800000 */
[----:B---34-:R-:W-:Y:S01]  /*1960*/  BAR.SYNC.DEFER_BLOCKING 0x0 ;  /* 0x0000000000007b1d */ /* 0x018fe20000010000 */
[----:B------:R-:W-:Y:S01]  /*1970*/  @!P3 IMAD.MOV.U32 R2, RZ, RZ, 0x2000 ;  /* 0x00002000ff02b424 */ /* 0x000fe200078e00ff */
[----:B------:R-:W-:Y:S02]  /*1980*/  ELECT P1, URZ, PT ;  /* 0x0000000000ff782f */ /* 0x000fe40003820000 */
[----:B------:R-:W-:Y:S02]  /*1990*/  ELECT P0, URZ, PT ;  /* 0x0000000000ff782f */ /* 0x000fe40003800000 */
[C---:B------:R-:W-:Y:S01]  /*19a0*/  ISETP.LT.U32.AND P1, PT, R36.reuse, 0x20, P1 ;  /* 0x000000202400780c */ /* 0x040fe20000f21070 */
[----:B------:R-:W-:Y:S01]  /*19b0*/  UMOV UR11, UR15 ;  /* 0x0000000f000b7c82 */ /* 0x000fe20008000000 */
[----:B------:R-:W-:Y:S01]  /*19c0*/  ISETP.LT.U32.AND P0, PT, R36, 0x20, P0 ;  /* 0x000000202400780c */ /* 0x000fe20000701070 */
[----:B------:R-:W-:-:S10]  /*19d0*/  UIADD3 UR16, UPT, UPT, UR8, 0x3000, URZ ;  /* 0x0000300008107890 */ /* 0x000fd4000fffe0ff */
[----:B------:R-:W-:Y:S01]  /*19e0*/  VOTEU.ANY UP0, P1 ;  /* 0x0000000000ff7886 */ /* 0x000fe20000800100 */
[----:B------:R-:W-:Y:S01]  /*19f0*/  VOTEU.ANY UP2, P1 ;  /* 0x0000000000ff7886 */ /* 0x000fe20000840100 */
[----:B------:R-:W-:Y:S01]  /*1a00*/  VOTEU.ANY UP1, P0 ;  /* 0x0000000000ff7886 */ /* 0x000fe20000020100 */
[----:B------:R-:W-:Y:S01]  /*1a10*/  VOTEU.ANY UP3, P0 ;  /* 0x0000000000ff7886 */ /* 0x000fe20000060100 */
[----:B------:R2:W-:Y:S01]  /*1a20*/  @!P3 SYNCS.ARRIVE.TRANS64 RZ, [UR8+0x6000], R2 ;  /* 0x00600002ffffb9a7 */ /* 0x0005e20008000008 */
[----:B------:R3:W-:Y:S06]  /*1a30*/  MEMBAR.ALL.CTA ;  /* 0x0000000000007992 */ /* 0x0007ec0000008000 */
[----:B---3--:R-:W3:Y:S01]  /*1a40*/  FENCE.VIEW.ASYNC.S ;  /* 0x00000000000073c6 */ /* 0x008ee20000000000 */
[----:B------:R-:W-:Y:S01]  /*1a50*/  @UP0 UIADD3 UR9, UPT, UPT, UR8, 0x6000, URZ ;  /* 0x0000600008090890 */ /* 0x000fe2000fffe0ff */
[----:B------:R-:W-:Y:S01]  /*1a60*/  @UP0 UMOV UR10, URZ ;  /* 0x000000ff000a0c82 */ /* 0x000fe20008000000 */
[----:B------:R-:W-:Y:S01]  /*1a70*/  @UP1 UIADD3 UR17, UPT, UPT, UR8, 0x6000, URZ ;  /* 0x0000600008111890 */ /* 0x000fe2000fffe0ff */
[----:B------:R-:W-:Y:S01]  /*1a80*/  @UP1 UMOV UR18, URZ ;  /* 0x000000ff00121c82 */ /* 0x000fe20008000000 */
[----:B------:R-:W-:Y:S01]  /*1a90*/  UISETP.NE.U32.AND UP0, UPT, UR22, URZ, UPT ;  /* 0x000000ff1600728c */ /* 0x000fe2000bf05070 */
[----:B---3--:R-:W-:Y:S06]  /*1aa0*/  BAR.SYNC.DEFER_BLOCKING 0x0 ;  /* 0x0000000000007b1d */ /* 0x008fec0000010000 */
[----:B------:R2:W-:Y:S02]  /*1ab0*/  @UP2 UTMALDG.2D [UR8], [UR24] ;  /* 0x00000008180025b4 */ /* 0x0005e40008008000 */
[----:B------:R-:W-:Y:S06]  /*1ac0*/  BAR.SYNC.DEFER_BLOCKING 0x0 ;  /* 0x0000000000007b1d */ /* 0x000fec0000010000 */
[----:B------:R2:W-:Y:S02]  /*1ad0*/  @UP3 UTMALDG.2D [UR16], [UR26] ;  /* 0x000000101a0035b4 */ /* 0x0005e40008008000 */
[----:B------:R-:W-:Y:S06]  /*1ae0*/  BAR.SYNC.DEFER_BLOCKING 0x0 ;  /* 0x0000000000007b1d */ /* 0x000fec0000010000 */
[----:B------:R-:W3:Y:S02]  /*1af0*/  SYNCS.PHASECHK.TRANS64.TRYWAIT P0, [UR8+0x6000], RZ ;  /* 0x006000ffff0075a7 */ /* 0x000ee40008001108 */
[----:B--23--:R-:W-:Y:S05]  /*1b00*/  @!P0 BRA `(.L_x_59) ;  /* 0x0000000c00548947 */ /* 0x00cfea0003800000 */
.L_x_75:
[----:B------:R-:W-:Y:S05]  /*1b10*/  BRA.U UP0, `(.L_x_60) ;  /* 0x00000001004c7547 */ /* 0x000fea000b800000 */
[----:B------:R-:W-:Y:S02]  /*1b20*/  USHF.R.U32.HI UR4, URZ, 0x4, UR8 ;  /* 0x00000004ff047899 */ /* 0x000fe40008011608 */
[----:B------:R-:W-:Y:S02]  /*1b30*/  USHF.R.U32.HI UR6, URZ, 0x4, UR16 ;  /* 0x00000004ff067899 */ /* 0x000fe40008011610 */
[----:B------:R-:W-:Y:S02]  /*1b40*/  USGXT.U32 UR4, UR4, 0xe ;  /* 0x0000000e0404789a */ /* 0x000fe40008000000 */
[----:B------:R-:W-:Y:S01]  /*1b50*/  USGXT.U32 UR6, UR6, 0xe ;  /* 0x0000000e0606789a */ /* 0x000fe20008000000 */
[----:B------:R-:W-:Y:S01]  /*1b60*/  UMOV UR10, 0xfffffffe ;  /* 0xfffffffe000a7882 */ /* 0x000fe20000000000 */
[----:B------:R-:W-:Y:S01]  /*1b70*/  UMOV UR11, 0x7fffbfdf ;  /* 0x7fffbfdf000b7882 */ /* 0x000fe20000000000 */
[----:B------:R-:W-:Y:S01]  /*1b80*/  UMOV UR5, URZ ;  /* 0x000000ff00057c82 */ /* 0x000fe20008000000 */
[----:B------:R-:W-:Y:S01]  /*1b90*/  UMOV UR7, URZ ;  /* 0x000000ff00077c82 */ /* 0x000fe20008000000 */
[----:B------:R-:W-:-:S02]  /*1ba0*/  UIADD3.64 UR16, UPT, UPT, UR4, -UR10, URZ ;  /* 0x8000000a04107297 */ /* 0x000fc4000fffe0ff */
[----:B------:R-:W-:Y:S01]  /*1bb0*/  UIADD3.64 UR10, UPT, UPT, UR6, -UR10, URZ ;  /* 0x8000000a060a7297 */ /* 0x000fe2000fffe0ff */
[----:B------:R-:W-:Y:S01]  /*1bc0*/  UMOV UR28, 0x0 ;  /* 0x00000000001c7882 */ /* 0x000fe20000000000 */
[----:B------:R-:W-:Y:S01]  /*1bd0*/  UMOV UR29, 0x4100010 ;  /* 0x04100010001d7882 */ /* 0x000fe20000000000 */
[----:B------:R-:W-:Y:S01]  /*1be0*/  UMOV UR5, 0x80004020 ;  /* 0x8000402000057882 */ /* 0x000fe20000000000 */
[----:B------:R-:W-:Y:S01]  /*1bf0*/  UMOV UR7, 0x80004020 ;  /* 0x8000402000077882 */ /* 0x000fe20000000000 */
[----:B------:R-:W-:Y:S01]  /*1c00*/  UMOV UR30, 0x0 ;  /* 0x00000000001e7882 */ /* 0x000fe20000000000 */
[----:B------:R-:W-:Y:S01]  /*1c10*/  UMOV UR31, 0x4100010 ;  /* 0x04100010001f7882 */ /* 0x000fe20000000000 */
[----:B------:R2:W-:Y:S02]  /*1c20*/  UTCQMMA gdesc[UR4], gdesc[UR6], tmem[UR23], tmem[UR28], idesc[UR29], !UPT ;  /* 0x00ff1c06040075ea */ /* 0x0005e4000f800317 */
[----:B------:R2:W-:Y:S01]  /*1c30*/  UTCQMMA gdesc[UR16], gdesc[UR10], tmem[UR23], tmem[UR30], idesc[UR31], UPT ;  /* 0x00ff1e0a100075ea */ /* 0x0005e2000b800317 */
[----:B------:R-:W-:-:S02]  /*1c40*/  NOP ;  /* 0x0000000000007918 */ /* 0x000fc40000000000 */
.L_x_60:
[----:B------:R-:W-:Y:S01]  /*1c50*/  ELECT P0, URZ, PT ;  /* 0x0000000000ff782f */ /* 0x000fe20003800000 */
[----:B--2---:R-:W-:Y:S01]  /*1c60*/  UMOV UR4, UR12 ;  /* 0x0000000c00047c82 */ /* 0x004fe20008000000 */
[----:B------:R-:W-:Y:S02]  /*1c70*/  UMOV UR5, URZ ;  /* 0x000000ff00057c82 */ /* 0x000fe40008000000 */
[----:B------:R-:W-:-:S13]  /*1c80*/  ISETP.LT.U32.AND P0, PT, R36, 0x20, P0 ;  /* 0x000000202400780c */ /* 0x000fda0000701070 */
[----:B------:R-:W-:Y:S01]  /*1c90*/  VOTEU.ANY UP0, P0 ;  /* 0x0000000000ff7886 */ /* 0x000fe20000000100 */
[----:B------:R-:W-:Y:S01]  /*1ca0*/  VOTEU.ANY UP1, P0 ;  /* 0x0000000000ff7886 */ /* 0x000fe20000020100 */
[----:B------:R-:W-:-:S03]  /*1cb0*/  ISETP.GE.U32.AND P0, PT, R8, 0x41, PT ;  /* 0x000000410800780c */ /* 0x000fc60003f06070 */
[----:B------:R-:W-:Y:S02]  /*1cc0*/  @UP0 UMOV UR4, UR4 ;  /* 0x0000000400040c82 */ /* 0x000fe40008000000 */
[----:B------:R2:W-:Y:S01]  /*1cd0*/  @UP1 UTCBAR [UR4], URZ ;  /* 0x000000ff040013e9 */ /* 0x0005e200080000ff */
[----:B------:R-:W-:Y:S06]  /*1ce0*/  BAR.SYNC.DEFER_BLOCKING 0x0 ;  /* 0x0000000000007b1d */ /* 0x000fec0000010000 */
[----:B------:R-:W3:Y:S02]  /*1cf0*/  SYNCS.PHASECHK.TRANS64.TRYWAIT P1, [UR8+0x6020], RZ ;  /* 0x006020ffff0075a7 */ /* 0x000ee40008021108 */
[----:B--23--:R-:W-:Y:S05]  /*1d00*/  @!P1 BRA `(.L_x_61) ;  /* 0x0000000800e09947 */ /* 0x00cfea0003800000 */
.L_x_76:
[----:B------:R-:W-:Y:S01]  /*1d10*/  UMOV UR4, URZ ;  /* 0x000000ff00047c82 */ /* 0x000fe20008000000 */
[----:B------:R-:W-:Y:S05]  /*1d20*/  @!P0 BRA `(.L_x_58) ;  /* 0x00000004001c8947 */ /* 0x000fea0003800000 */
[----:B------:R-:W2:Y:S01]  /*1d30*/  LDCU UR29, c[0x0][0x3a0] ;  /* 0x00007400ff1d77ac */ /* 0x000ea20008000800 */
[----:B------:R-:W-:Y:S01]  /*1d40*/  UMOV UR9, 0x1 ;  /* 0x0000000100097882 */ /* 0x000fe20000000000 */
[----:B------:R-:W-:-:S05]  /*1d50*/  UMOV UR14, 0x40 ;  /* 0x00000040000e7882 */ /* 0x000fca0000000000 */
.L_x_65:
[----:B------:R-:W-:Y:S01]  /*1d60*/  BAR.SYNC.DEFER_BLOCKING 0x0 ;  /* 0x0000000000007b1d */ /* 0x000fe20000010000 */
[----:B------:R-:W-:Y:S01]  /*1d70*/  ULEA UR28, UR9, UR8, 0x3 ;  /* 0x00000008091c7291 */ /* 0x000fe2000f8e18ff */
[----:B------:R-:W-:Y:S01]  /*1d80*/  @!P3 IMAD.MOV.U32 R2, RZ, RZ, 0x2000 ;  /* 0x00002000ff02b424 */ /* 0x000fe200078e00ff */
[----:B------:R-:W-:Y:S01]  /*1d90*/  ELECT P1, URZ, PT ;  /* 0x0000000000ff782f */ /* 0x000fe20003820000 */
[----:B------:R-:W-:-:S03]  /*1da0*/  ULEA UR12, UR9, UR8, 0xc ;  /* 0x00000008090c7291 */ /* 0x000fc6000f8e60ff */
[----:B------:R-:W-:Y:S02]  /*1db0*/  ISETP.LT.U32.AND P1, PT, R36, 0x20, P1 ;  /* 0x000000202400780c */ /* 0x000fe40000f21070 */
[----:B------:R-:W-:Y:S01]  /*1dc0*/  ELECT P0, URZ, PT ;  /* 0x0000000000ff782f */ /* 0x000fe20003800000 */
[----:B------:R-:W-:-:S03]  /*1dd0*/  UIADD3 UR16, UPT, UPT, UR12, 0x3000, URZ ;  /* 0x000030000c107890 */ /* 0x000fc6000fffe0ff */
[----:B------:R-:W-:Y:S01]  /*1de0*/  ISETP.LT.U32.AND P0, PT, R36, 0x20, P0 ;  /* 0x000000202400780c */ /* 0x000fe20000701070 */
[----:B------:R-:W-:Y:S01]  /*1df0*/  UMOV UR18, UR14 ;  /* 0x0000000e00127c82 */ /* 0x000fe20008000000 */
[----:B------:R-:W-:-:S05]  /*1e00*/  USHF.L.U32 UR5, UR4, 0x1f, URZ ;  /* 0x0000001f04057899 */ /* 0x000fca00080006ff */
[----:B------:R-:W-:Y:S01]  /*1e10*/  VOTEU.ANY UP0, P1 ;  /* 0x0000000000ff7886 */ /* 0x000fe20000800100 */
[----:B------:R3:W-:Y:S01]  /*1e20*/  @!P3 SYNCS.ARRIVE.TRANS64 RZ, [UR28+0x6000], R2 ;  /* 0x00600002ffffb9a7 */ /* 0x0007e2000800001c */
[----:B------:R4:W-:Y:S06]  /*1e30*/  MEMBAR.ALL.CTA ;  /* 0x0000000000007992 */ /* 0x0009ec0000008000 */
[----:B----4-:R-:W4:Y:S01]  /*1e40*/  FENCE.VIEW.ASYNC.S ;  /* 0x00000000000073c6 */ /* 0x010f220000000000 */
[----:B------:R-:W-:Y:S01]  /*1e50*/  @UP0 UIADD3 UR13, UPT, UPT, UR28, 0x6000, URZ ;  /* 0x000060001c0d0890 */ /* 0x000fe2000fffe0ff */
[----:B----4-:R-:W-:Y:S01]  /*1e60*/  VOTEU.ANY UP0, P1 ;  /* 0x0000000000ff7886 */ /* 0x010fe20000800100 */
[----:B------:R-:W-:Y:S01]  /*1e70*/  VOTEU.ANY UP1, P0 ;  /* 0x0000000000ff7886 */ /* 0x000fe20000020100 */
[----:B---3--:R-:W-:-:S04]  /*1e80*/  IMAD.U32 R2, RZ, RZ, UR5 ;  /* 0x00000005ff027e24 */ /* 0x008fc8000f8e00ff */
[----:B------:R-:W-:Y:S01]  /*1e90*/  @UP1 UIADD3 UR17, UPT, UPT, UR28, 0x6000, URZ ;  /* 0x000060001c111890 */ /* 0x000fe2000fffe0ff */
[----:B------:R-:W-:Y:S01]  /*1ea0*/  VOTEU.ANY UP1, P0 ;  /* 0x0000000000ff7886 */ /* 0x000fe20000020100 */
[----:B------:R-:W-:Y:S06]  /*1eb0*/  BAR.SYNC.DEFER_BLOCKING 0x0 ;  /* 0x0000000000007b1d */ /* 0x000fec0000010000 */
[----:B------:R3:W-:Y:S01]  /*1ec0*/  @UP0 UTMALDG.2D [UR12], [UR24] ;  /* 0x0000000c180005b4 */ /* 0x0007e20008008000 */
[----:B------:R-:W-:Y:S01]  /*1ed0*/  UISETP.NE.U32.AND UP0, UPT, UR22, URZ, UPT ;  /* 0x000000ff1600728c */ /* 0x000fe2000bf05070 */
[----:B------:R-:W-:Y:S06]  /*1ee0*/  BAR.SYNC.DEFER_BLOCKING 0x0 ;  /* 0x0000000000007b1d */ /* 0x000fec0000010000 */
[----:B------:R3:W-:Y:S02]  /*1ef0*/  @UP1 UTMALDG.2D [UR16], [UR26] ;  /* 0x000000101a0015b4 */ /* 0x0007e40008008000 */
[----:B------:R-:W-:Y:S06]  /*1f00*/  BAR.SYNC.DEFER_BLOCKING 0x0 ;  /* 0x0000000000007b1d */ /* 0x000fec0000010000 */
[----:B------:R-:W4:Y:S02]  /*1f10*/  SYNCS.PHASECHK.TRANS64.TRYWAIT P0, [UR28+0x6000], R2 ;  /* 0x00600002ff0075a7 */ /* 0x000f24000800111c */
[----:B---34-:R-:W-:Y:S05]  /*1f20*/  @!P0 BRA `(.L_x_62) ;  /* 0x0000000800648947 */ /* 0x018fea0003800000 */
.L_x_77:
[----:B------:R-:W-:Y:S05]  /*1f30*/  BRA.U UP0, `(.L_x_63) ;  /* 0x00000001004c7547 */ /* 0x000fea000b800000 */
[----:B------:R-:W-:Y:S02]  /*1f40*/  USHF.R.U32.HI UR10, URZ, 0x4, UR12 ;  /* 0x00000004ff0a7899 */ /* 0x000fe4000801160c */
[----:B------:R-:W-:Y:S02]  /*1f50*/  USHF.R.U32.HI UR12, URZ, 0x4, UR16 ;  /* 0x00000004ff0c7899 */ /* 0x000fe40008011610 */
[----:B------:R-:W-:Y:S02]  /*1f60*/  USGXT.U32 UR10, UR10, 0xe ;  /* 0x0000000e0a0a789a */ /* 0x000fe40008000000 */
[----:B------:R-:W-:Y:S02]  /*1f70*/  USGXT.U32 UR12, UR12, 0xe ;  /* 0x0000000e0c0c789a */ /* 0x000fe40008000000 */
[----:B------:R-:W-:Y:S02]  /*1f80*/  UIADD3 UR16, UP0, UPT, UR10, 0x2, URZ ;  /* 0x000000020a107890 */ /* 0x000fe4000ff1e0ff */
[----:B------:R-:W-:Y:S01]  /*1f90*/  UIADD3 UR30, UP1, UPT, UR12, 0x2, URZ ;  /* 0x000000020c1e7890 */ /* 0x000fe2000ff3e0ff */
[----:B------:R-:W-:Y:S01]  /*1fa0*/  UMOV UR5, URZ ;  /* 0x000000ff00057c82 */ /* 0x000fe20008000000 */
[----:B------:R-:W-:Y:S01]  /*1fb0*/  UMOV UR6, URZ ;  /* 0x000000ff00067c82 */ /* 0x000fe20008000000 */
[----:B------:R-:W-:-:S02]  /*1fc0*/  UIADD3.X UR17, UPT, UPT, UR5, -0x7fffbfe0, URZ, UP0, !UPT ;  /* 0x8000402005117890 */ /* 0x000fc400087fe4ff */
[----:B------:R-:W-:Y:S01]  /*1fd0*/  UIADD3.X UR31, UPT, UPT, UR6, -0x7fffbfe0, URZ, UP1, !UPT ;  /* 0x80004020061f7890 */ /* 0x000fe20008ffe4ff */
[----:B------:R-:W-:Y:S01]  /*1fe0*/  UMOV UR32, 0x0 ;  /* 0x0000000000207882 */ /* 0x000fe20000000000 */
[----:B------:R-:W-:Y:S01]  /*1ff0*/  UMOV UR33, 0x4100010 ;  /* 0x0410001000217882 */ /* 0x000fe20000000000 */
[----:B------:R-:W-:Y:S01]  /*2000*/  UMOV UR11, 0x80004020 ;  /* 0x80004020000b7882 */ /* 0x000fe20000000000 */
[----:B------:R-:W-:Y:S01]  /*2010*/  UMOV UR13, 0x80004020 ;  /* 0x80004020000d7882 */ /* 0x000fe20000000000 */
[----:B------:R-:W-:Y:S01]  /*2020*/  UMOV UR6, 0x0 ;  /* 0x0000000000067882 */ /* 0x000fe20000000000 */
[----:B------:R-:W-:Y:S01]  /*2030*/  UMOV UR7, 0x4100010 ;  /* 0x0410001000077882 */ /* 0x000fe20000000000 */
[----:B------:R3:W-:Y:S02]  /*2040*/  UTCQMMA gdesc[UR10], gdesc[UR12], tmem[UR23], tmem[UR32], idesc[UR33], UPT ;  /* 0x00ff200c0a0075ea */ /* 0x0007e4000b800317 */
[----:B------:R3:W-:Y:S01]  /*2050*/  UTCQMMA gdesc[UR16], gdesc[UR30], tmem[UR23], tmem[UR6], idesc[UR7], UPT ;  /* 0x00ff061e100075ea */ /* 0x0007e2000b800317 */
[----:B------:R-:W-:-:S02]  /*2060*/  NOP ;  /* 0x0000000000007918 */ /* 0x000fc40000000000 */
.L_x_63:
[----:B------:R-:W-:Y:S01]  /*2070*/  ELECT P0, URZ, PT ;  /* 0x0000000000ff782f */ /* 0x000fe20003800000 */
[----:B---3--:R-:W-:-:S03]  /*2080*/  UIADD3 UR6, UPT, UPT, UR28, 0x6020, URZ ;  /* 0x000060201c067890 */ /* 0x008fc6000fffe0ff */
[----:B------:R-:W-:Y:S01]  /*2090*/  ISETP.LT.U32.AND P0, PT, R36, 0x20, P0 ;  /* 0x000000202400780c */ /* 0x000fe20000701070 */
[----:B------:R-:W-:-:S12]  /*20a0*/  UMOV UR7, URZ ;  /* 0x000000ff00077c82 */ /* 0x000fd80008000000 */
[----:B------:R-:W-:Y:S01]  /*20b0*/  VOTEU.ANY UP0, P0 ;  /* 0x0000000000ff7886 */ /* 0x000fe20000000100 */
[----:B------:R-:W-:-:S04]  /*20c0*/  VOTEU.ANY UP1, P0 ;  /* 0x0000000000ff7886 */ /* 0x000fc80000020100 */
[----:B------:R-:W-:Y:S02]  /*20d0*/  @UP0 UMOV UR6, UR6 ;  /* 0x0000000600060c82 */ /* 0x000fe40008000000 */
[----:B------:R3:W-:Y:S01]  /*20e0*/  @UP1 UTCBAR [UR6], URZ ;  /* 0x000000ff060013e9 */ /* 0x0007e200080000ff */
[----:B------:R-:W-:Y:S06]  /*20f0*/  BAR.SYNC.DEFER_BLOCKING 0x0 ;  /* 0x0000000000007b1d */ /* 0x000fec0000010000 */
[----:B------:R-:W4:Y:S02]  /*2100*/  SYNCS.PHASECHK.TRANS64.TRYWAIT P0, [UR28+0x6020], R2 ;  /* 0x00602002ff0075a7 */ /* 0x000f24000800111c */
[----:B---34-:R-:W-:Y:S05]  /*2110*/  @!P0 BRA `(.L_x_64) ;  /* 0x0000000400f48947 */ /* 0x018fea0003800000 */
.L_x_78:
[----:B------:R-:W-:Y:S02]  /*2120*/  UIADD3 UR9, UPT, UPT, UR9, 0x1, URZ ;  /* 0x0000000109097890 */ /* 0x000fe4000fffe0ff */
[----:B------:R-:W-:Y:S02]  /*2130*/  UIADD3 UR14, UPT, UPT, UR14, 0x40, URZ ;  /* 0x000000400e0e7890 */ /* 0x000fe4000fffe0ff */
[----:B------:R-:W-:-:S04]  /*2140*/  UISETP.NE.U32.AND UP0, UPT, UR9, 0x3, UPT ;  /* 0x000000030900788c */ /* 0x000fc8000bf05070 */
[----:B------:R-:W-:Y:S02]  /*2150*/  USEL UR5, URZ, 0x1, UP0 ;  /* 0x00000001ff057887 */ /* 0x000fe40008000000 */
[----:B------:R-:W-:Y:S02]  /*2160*/  USEL UR9, UR9, URZ, UP0 ;  /* 0x000000ff09097287 */ /* 0x000fe40008000000 */
[----:B--2---:R-:W-:Y:S02]  /*2170*/  UISETP.GE.AND UP0, UPT, UR14, UR29, UPT ;  /* 0x0000001d0e00728c */ /* 0x004fe4000bf06270 */
[----:B------:R-:W-:-:S07]  /*2180*/  ULOP3.LUT UR4, UR4, UR5, URZ, 0x3c, !UPT ;  /* 0x0000000504047292 */ /* 0x000fce000f8e3cff */
[----:B------:R-:W-:Y:S05]  /*2190*/  BRA.U !UP0, `(.L_x_65) ;  /* 0xfffffff908f07547 */ /* 0x000fea000b83ffff */
.L_x_58:
[----:B---34-:R-:W-:Y:S01]  /*21a0*/  BAR.SYNC.DEFER_BLOCKING 0x0 ;  /* 0x0000000000007b1d */ /* 0x018fe20000010000 */
[----:B------:R-:W-:-:S05]  /*21b0*/  IMAD.SHL.U32 R2, R0, 0x20, RZ ;  /* 0x0000002000027824 */ /* 0x000fca00078e00ff */
[----:B------:R-:W-:Y:S04]  /*21c0*/  BSSY.RECONVERGENT B4, `(.L_x_66) ;  /* 0x0000004000047945 */ /* 0x000fe80003800200 */
[----:B------:R-:W-:Y:S05]  /*21d0*/  @P3 BRA `(.L_x_67) ;  /* 0x0000000000083947 */ /* 0x000fea0003800000 */
[----:B------:R-:W2:Y:S02]  /*21e0*/  SYNCS.CCTL.IV [UR8+0x6000] ;  /* 0x00600000ff0079b1 */ /* 0x000ea40008000008 */
[----:B--2---:R-:W2:Y:S02]  /*21f0*/  SYNCS.CCTL.IV [UR8+0x6020] ;  /* 0x00602000ff0079b1 */ /* 0x004ea40008000008 */
.L_x_67:
[----:B------:R-:W-:Y:S05]  /*2200*/  BSYNC.RECONVERGENT B4 ;  /* 0x0000000000047941 */ /* 0x000fea0003800200 */
.L_x_66:
[----:B--2---:R-:W-:Y:S06]  /*2210*/  BAR.SYNC.DEFER_BLOCKING 0x0 ;  /* 0x0000000000007b1d */ /* 0x004fec0000010000 */
[----:B------:R-:W-:Y:S04]  /*2220*/  BSSY.RECONVERGENT B4, `(.L_x_68) ;  /* 0x0000004000047945 */ /* 0x000fe80003800200 */
[----:B------:R-:W-:Y:S05]  /*2230*/  @P3 BRA `(.L_x_69) ;  /* 0x0000000000083947 */ /* 0x000fea0003800000 */
[----:B------:R-:W2:Y:S02]  /*2240*/  SYNCS.CCTL.IV [UR8+0x6008] ;  /* 0x00600800ff0079b1 */ /* 0x000ea40008000008 */
[----:B--2---:R-:W2:Y:S02]  /*2250*/  SYNCS.CCTL.IV [UR8+0x6028] ;  /* 0x00602800ff0079b1 */ /* 0x004ea40008000008 */
.L_x_69:
[----:B------:R-:W-:Y:S05]  /*2260*/  BSYNC.RECONVERGENT B4 ;  /* 0x0000000000047941 */ /* 0x000fea0003800200 */
.L_x_68:
[----:B--2---:R-:W-:Y:S06]  /*2270*/  BAR.SYNC.DEFER_BLOCKING 0x0 ;  /* 0x0000000000007b1d */ /* 0x004fec0000010000 */
[----:B------:R-:W-:Y:S04]  /*2280*/  BSSY.RECONVERGENT B4, `(.L_x_70) ;  /* 0x0000004000047945 */ /* 0x000fe80003800200 */
[----:B------:R-:W-:Y:S05]  /*2290*/  @P3 BRA `(.L_x_71) ;  /* 0x0000000000083947 */ /* 0x000fea0003800000 */
[----:B------:R-:W2:Y:S02]  /*22a0*/  SYNCS.CCTL.IV [UR8+0x6010] ;  /* 0x00601000ff0079b1 */ /* 0x000ea40008000008 */
[----:B--2---:R-:W2:Y:S02]  /*22b0*/  SYNCS.CCTL.IV [UR8+0x6030] ;  /* 0x00603000ff0079b1 */ /* 0x004ea40008000008 */
.L_x_71:
[----:B------:R-:W-:Y:S05]  /*22c0*/  BSYNC.RECONVERGENT B4 ;  /* 0x0000000000047941 */ /* 0x000fea0003800200 */
.L_x_70:
[----:B------:R-:W-:Y:S01]  /*22d0*/  USHF.L.U32 UR22, UR22, 0x15, URZ ;  /* 0x0000001516167899 */ /* 0x000fe200080006ff */
[----:B------:R-:W-:Y:S01]  /*22e0*/  IMAD.SHL.U32 R3, R0, 0x8, RZ ;  /* 0x0000000800037824 */ /* 0x000fe200078e00ff */
[----:B------:R-:W-:Y:S01]  /*22f0*/  LOP3.LUT R2, R2, 0xc00, RZ, 0xc0, !PT ;  /* 0x00000c0002027812 */ /* 0x000fe200078ec0ff */
[C---:B------:R-:W-:Y:S01]  /*2300*/  IMAD.SHL.U32 R4, R0.reuse, 0x2, RZ ;  /* 0x0000000200047824 */ /* 0x040fe200078e00ff */
[----:B------:R-:W-:Y:S01]  /*2310*/  ULOP3.LUT UR22, UR22, 0x600000, URZ, 0xc0, !UPT ;  /* 0x0060000016167892 */ /* 0x000fe2000f8ec0ff */
[----:B------:R-:W-:Y:S01]  /*2320*/  IMAD.SHL.U32 R0, R0, 0x40, RZ ;  /* 0x0000004000007824 */ /* 0x000fe200078e00ff */
[----:B------:R-:W-:Y:S02]  /*2330*/  LOP3.LUT R3, R2, 0x30, R3, 0xf8, !PT ;  /* 0x0000003002037812 */ /* 0x000fe400078ef803 */
[----:B------:R-:W-:Y:S01]  /*2340*/  ELECT P0, URZ, PT ;  /* 0x0000000000ff782f */ /* 0x000fe20003800000 */
[----:B------:R-:W-:Y:S01]  /*2350*/  UIADD3 UR22, UPT, UPT, UR23, UR22, URZ ;  /* 0x0000001617167290 */ /* 0x000fe2000fffe0ff */
[----:B------:R-:W-:Y:S01]  /*2360*/  LOP3.LUT R3, R3, 0x20, R4, 0x78, !PT ;  /* 0x0000002003037812 */ /* 0x000fe200078e7804 */
[----:B------:R-:W-:Y:S01]  /*2370*/  UMOV UR9, UR19 ;  /* 0x0000001300097c82 */ /* 0x000fe20008000000 */
[----:B------:R-:W-:Y:S01]  /*2380*/  ISETP.LT.U32.AND P0, PT, R36, 0x20, P0 ;  /* 0x000000202400780c */ /* 0x000fe20000701070 */
[----:B------:R-:W-:Y:S01]  /*2390*/  UMOV UR10, UR15 ;  /* 0x0000000f000a7c82 */ /* 0x000fe20008000000 */
[----:B------:R-:W-:-:S04]  /*23a0*/  LOP3.LUT R0, R3, 0x3c0, R0, 0xf8, !PT ;  /* 0x000003c003007812 */ /* 0x000fc800078ef800 */
[----:B-----5:R-:W-:Y:S01]  /*23b0*/  LDTM.16dp32bit_t0_t15.x32 R4, tmem[UR22] ;  /* 0x00000016000479ee */ /* 0x020fe20008a80000 */
[----:B------:R-:W3:Y:S01]  /*23c0*/  LDTM.16dp32bit_t16_t31.x32 R4, tmem[UR22+0x20] ;  /* 0x00002016000479ee */ /* 0x000ee20008aa0000 */
[----:B------:R-:W-:Y:S01]  /*23d0*/  LOP3.LUT R2, R0, 0x10, RZ, 0x3c, !PT ;  /* 0x0000001000027812 */ /* 0x000fe200078e3cff */
[----:B------:R-:W-:-:S04]  /*23e0*/  NOP ;  /* 0x0000000000007918 */ /* 0x000fc80000000000 */
[----:B---3--:R-:W-:Y:S01]  /*23f0*/  VOTEU.ANY UP1, P0 ;  /* 0x0000000000ff7886 */ /* 0x008fe20000020100 */
[----:B------:R-:W-:Y:S01]  /*2400*/  VOTEU.ANY UP0, P0 ;  /* 0x0000000000ff7886 */ /* 0x000fe20000000100 */
[----:B------:R-:W-:Y:S02]  /*2410*/  F2FP.SATFINITE.E4M3.F32.PACK_AB_MERGE_C R6, R7, R6, RZ ;  /* 0x000000060706723e */ /* 0x000fe400048070ff */
[----:B------:R-:W-:Y:S02]  /*2420*/  F2FP.SATFINITE.E4M3.F32.PACK_AB_MERGE_C R10, R11, R10, RZ ;  /* 0x0000000a0b0a723e */ /* 0x000fe400048070ff */
[----:B------:R-:W-:Y:S02]  /*2430*/  F2FP.SATFINITE.E4M3.F32.PACK_AB_MERGE_C R14, R15, R14, RZ ;  /* 0x0000000e0f0e723e */ /* 0x000fe400048070ff */
[----:B------:R-:W-:Y:S02]  /*2440*/  F2FP.SATFINITE.E4M3.F32.PACK_AB_MERGE_C R7, R19, R18, RZ ;  /* 0x000000121307723e */ /* 0x000fe400048070ff */
[----:B------:R-:W-:-:S02]  /*2450*/  F2FP.SATFINITE.E4M3.F32.PACK_AB_MERGE_C R22, R23, R22, RZ ;  /* 0x000000161716723e */ /* 0x000fc400048070ff */
[----:B------:R-:W-:Y:S02]  /*2460*/  F2FP.SATFINITE.E4M3.F32.PACK_AB_MERGE_C R26, R27, R26, RZ ;  /* 0x0000001a1b1a723e */ /* 0x000fe400048070ff */
[----:B------:R-:W-:Y:S02]  /*2470*/  F2FP.SATFINITE.E4M3.F32.PACK_AB_MERGE_C R30, R31, R30, RZ ;  /* 0x0000001e1f1e723e */ /* 0x000fe400048070ff */
[----:B------:R-:W-:Y:S02]  /*2480*/  F2FP.SATFINITE.E4M3.F32.PACK_AB_MERGE_C R34, R35, R34, RZ ;  /* 0x000000222322723e */ /* 0x000fe400048070ff */
[----:B------:R-:W-:Y:S02]  /*2490*/  F2FP.SATFINITE.E4M3.F32.PACK_AB_MERGE_C R4, R5, R4, R6 ;  /* 0x000000040504723e */ /* 0x000fe40004807006 */
[----:B------:R-:W-:Y:S02]  /*24a0*/  F2FP.SATFINITE.E4M3.F32.PACK_AB_MERGE_C R5, R9, R8, R10 ;  /* 0x000000080905723e */ /* 0x000fe4000480700a */
[----:B------:R-:W-:-:S02]  /*24b0*/  F2FP.SATFINITE.E4M3.F32.PACK_AB_MERGE_C R6, R13, R12, R14 ;  /* 0x0000000c0d06723e */ /* 0x000fc4000480700e */
[----:B------:R-:W-:Y:S02]  /*24c0*/  F2FP.SATFINITE.E4M3.F32.PACK_AB_MERGE_C R7, R17, R16, R7 ;  /* 0x000000101107723e */ /* 0x000fe40004807007 */
[----:B------:R-:W-:Y:S02]  /*24d0*/  F2FP.SATFINITE.E4M3.F32.PACK_AB_MERGE_C R20, R21, R20, R22 ;  /* 0x000000141514723e */ /* 0x000fe40004807016 */
[----:B------:R-:W-:Y:S01]  /*24e0*/  F2FP.SATFINITE.E4M3.F32.PACK_AB_MERGE_C R21, R25, R24, R26 ;  /* 0x000000181915723e */ /* 0x000fe2000480701a */
[----:B--2---:R2:W-:Y:S01]  /*24f0*/  STS.128 [R0+UR8], R4 ;  /* 0x0000000400007988 */ /* 0x0045e20008000c08 */
[----:B------:R-:W-:Y:S02]  /*2500*/  F2FP.SATFINITE.E4M3.F32.PACK_AB_MERGE_C R22, R29, R28, R30 ;  /* 0x0000001c1d16723e */ /* 0x000fe4000480701e */
[----:B------:R-:W-:-:S05]  /*2510*/  F2FP.SATFINITE.E4M3.F32.PACK_AB_MERGE_C R23, R33, R32, R34 ;  /* 0x000000202117723e */ /* 0x000fca0004807022 */
[----:B------:R2:W-:Y:S01]  /*2520*/  STS.128 [R2+UR8], R20 ;  /* 0x0000001402007988 */ /* 0x0005e20008000c08 */
[----:B------:R3:W-:Y:S06]  /*2530*/  MEMBAR.ALL.CTA ;  /* 0x0000000000007992 */ /* 0x0007ec0000008000 */
[----:B---3--:R-:W3:Y:S02]  /*2540*/  FENCE.VIEW.ASYNC.S ;  /* 0x00000000000073c6 */ /* 0x008ee40000000000 */
[----:B---3--:R-:W-:Y:S06]  /*2550*/  BAR.SYNC.DEFER_BLOCKING 0x0 ;  /* 0x0000000000007b1d */ /* 0x008fec0000010000 */
[----:B------:R2:W-:Y:S01]  /*2560*/  @UP1 UTMASTG.2D [UR8], [UR20] ;  /* 0x00000008140013b5 */ /* 0x0005e20008008000 */
[----:B------:R0:W-:Y:S01]  /*2570*/  UTMACMDFLUSH ;  /* 0x00000000000079b7 */ /* 0x0001e20000000000 */
[----:B------:R-:W-:-:S04]  /*2580*/  DEPBAR.LE SB0, 0x0 ;  /* 0x000080000000791a */ /* 0x000fc80000000000 */
[----:B------:R-:W-:Y:S08]  /*2590*/  BAR.SYNC.DEFER_BLOCKING 0x0 ;  /* 0x0000000000007b1d */ /* 0x000ff00000010000 */
[----:B------:R-:W-:Y:S06]  /*25a0*/  BAR.SYNC.DEFER_BLOCKING 0x0 ;  /* 0x0000000000007b1d */ /* 0x000fec0000010000 */
[----:B--2---:R-:W-:Y:S05]  /*25b0*/  @P2 BRA `(.L_x_72) ;  /* 0x0000000000a02947 */ /* 0x004fea0003800000 */
[----:B------:R-:W2:Y:S01]  /*25c0*/  S2UR UR5, SR_CgaCtaId ;  /* 0x00000000000579c3 */ /* 0x000ea20000008800 */
[----:B------:R-:W-:Y:S01]  /*25d0*/  NOP ;  /* 0x0000000000007918 */ /* 0x000fe20000000000 */
[----:B------:R-:W-:Y:S01]  /*25e0*/  UMOV UR4, 0x50 ;  /* 0x0000005000047882 */ /* 0x000fe20000000000 */
[----:B------:R-:W-:Y:S02]  /*25f0*/  IMAD.U32 R0, RZ, RZ, UR23 ;  /* 0x00000017ff007e24 */ /* 0x000fe4000f8e00ff */
[----:B------:R-:W-:Y:S02]  /*2600*/  IMAD.MOV.U32 R3, RZ, RZ, 0x3 ;  /* 0x00000003ff037424 */ /* 0x000fe400078e00ff */
[----:B------:R-:W-:Y:S01]  /*2610*/  IMAD.MOV.U32 R7, RZ, RZ, 0x1 ;  /* 0x00000001ff077424 */ /* 0x000fe200078e00ff */
[----:B------:R-:W-:-:S04]  /*2620*/  LOP3.LUT R0, R0, 0xffff, RZ, 0xc0, !PT ;  /* 0x0000ffff00007812 */ /* 0x000fc800078ec0ff */
[----:B------:R-:W-:-:S05]  /*2630*/  SHF.R.U32.HI R0, RZ, 0x5, R0 ;  /* 0x00000005ff007819 */ /* 0x000fca0000011600 */
[----:B------:R-:W-:Y:S01]  /*2640*/  VIADD R2, R0, 0x10 ;  /* 0x0000001000027836 */ /* 0x000fe20000000000 */
[----:B------:R-:W-:Y:S01]  /*2650*/  SHF.L.U32 R0, R3, R0, RZ ;  /* 0x0000000003007219 */ /* 0x000fe200000006ff */
[----:B--2---:R-:W-:-:S03]  /*2660*/  ULEA UR6, UR5, UR4, 0x18 ;  /* 0x0000000405067291 */ /* 0x004fc6000f8ec0ff */
[----:B------:R-:W-:-:S04]  /*2670*/  SHF.L.U32 R3, R7, R2, RZ ;  /* 0x0000000207037219 */ /* 0x000fc800000006ff */
[----:B------:R-:W-:Y:S02]  /*2680*/  LOP3.LUT R0, R3, R0, RZ, 0xfc, !PT ;  /* 0x0000000003007212 */ /* 0x000fe400078efcff */
[----:B------:R-:W2:Y:S02]  /*2690*/  LDS R5, [UR6] ;  /* 0x00000006ff057984 */ /* 0x000ea40008000800 */
[C---:B------:R-:W-:Y:S02]  /*26a0*/  LOP3.LUT R2, R0.reuse, 0xffff, RZ, 0xc0, !PT ;  /* 0x0000ffff00027812 */ /* 0x040fe400078ec0ff */
[----:B--2---:R-:W-:-:S04]  /*26b0*/  LOP3.LUT R3, R0, 0xffff, R5, 0x80, !PT ;  /* 0x0000ffff00037812 */ /* 0x004fc800078e8005 */
[----:B------:R-:W-:-:S13]  /*26c0*/  ISETP.NE.AND P0, PT, R3, R2, PT ;  /* 0x000000020300720c */ /* 0x000fda0003f05270 */
[----:B------:R-:W-:Y:S05]  /*26d0*/  @P0 BRA `(.L_x_73) ;  /* 0x0000000000500947 */ /* 0x000fea0003800000 */
[----:B------:R-:W-:Y:S02]  /*26e0*/  SHF.R.U32.HI R5, RZ, 0x10, R5 ;  /* 0x00000010ff057819 */ /* 0x000fe40000011605 */
[----:B------:R-:W-:-:S04]  /*26f0*/  SHF.R.U32.HI R2, RZ, 0x10, R0 ;  /* 0x00000010ff027819 */ /* 0x000fc80000011600 */
[----:B------:R-:W-:-:S04]  /*2700*/  LOP3.LUT R5, R5, R2, RZ, 0xc0, !PT ;  /* 0x0000000205057212 */ /* 0x000fc800078ec0ff */
[----:B------:R-:W-:-:S13]  /*2710*/  ISETP.NE.AND P0, PT, R5, R2, PT ;  /* 0x000000020500720c */ /* 0x000fda0003f05270 */
[----:B------:R-:W-:Y:S05]  /*2720*/  @P0 BRA `(.L_x_74) ;  /* 0x0000000000300947 */ /* 0x000fea0003800000 */
[----:B------:R-:W-:Y:S01]  /*2730*/  R2UR UR4, R0 ;  /* 0x00000000000472ca */ /* 0x000fe200000e0000 */
[----:B------:R-:W-:Y:S01]  /*2740*/  VOTEU.ANY UR5, UPT, PT ;  /* 0x0000000000057886 */ /* 0x000fe200038e0100 */
[----:B------:R-:W2:Y:S01]  /*2750*/  S2R R0, SR_LANEID ;  /* 0x0000000000007919 */ /* 0x000ea20000000000 */
[----:B------:R-:W-:-:S10]  /*2760*/  UFLO.U32 UR5, UR5 ;  /* 0x00000005000572bd */ /* 0x000fd400080e0000 */
[----:B------:R-:W-:-:S06]  /*2770*/  ULOP3.LUT UR4, URZ, UR4, URZ, 0x33, !UPT ;  /* 0x00000004ff047292 */ /* 0x000fcc000f8e33ff */
[----:B------:R-:W-:-:S04]  /*2780*/  IMAD.U32 R2, RZ, RZ, UR4 ;  /* 0x00000004ff027e24 */ /* 0x000fc8000f8e00ff */
[----:B------:R-:W3:Y:S02]  /*2790*/  REDUX UR7, R2 ;  /* 0x00000000020773c4 */ /* 0x000ee40000000000 */
[----:B------:R4:W-:Y:S01]  /*27a0*/  UTCATOMSWS.AND URZ, UR4 ;  /* 0x0000000400ff79e3 */ /* 0x0009e20008000000 */
[----:B--2---:R-:W-:Y:S01]  /*27b0*/  ISETP.EQ.U32.AND P0, PT, R0, UR5, PT ;  /* 0x0000000500007c0c */ /* 0x004fe2000bf02070 */
[----:B---3--:R-:W-:-:S12]  /*27c0*/  IMAD.U32 R0, RZ, RZ, UR7 ;  /* 0x00000007ff007e24 */ /* 0x008fd8000f8e00ff */
[----:B------:R4:W-:Y:S01]  /*27d0*/  @P0 ATOMS.AND RZ, [UR6], R0 ;  /* 0x00000000ffff098c */ /* 0x0009e2000a800006 */
[----:B------:R-:W-:Y:S05]  /*27e0*/  BRA `(.L_x_72) ;  /* 0x0000000000147947 */ /* 0x000fea0003800000 */
.L_x_74:
[----:B------:R-:W-:-:S07]  /*27f0*/  MOV R2, 0x2810 ;  /* 0x0000281000027802 */ /* 0x000fce0000000f00 */
[----:B-1----:R-:W-:Y:S05]  /*2800*/  CALL.REL.NOINC `($__internal_0_$__cuda_sm10x_tcgen05_guardrail_trap_col_being_dealloced_not_returned_by_alloc) ;  /* 0x0000000000447944 */ /* 0x002fea0003c00000 */
[----:B------:R-:W-:Y:S05]  /*2810*/  BRA `(.L_x_72) ;  /* 0x0000000000087947 */ /* 0x000fea0003800000 */
.L_x_73:
[----:B------:R-:W-:-:S07]  /*2820*/  MOV R2, 0x2840 ;  /* 0x0000284000027802 */ /* 0x000fce0000000f00 */
[----:B-1----:R-:W-:Y:S05]  /*2830*/  CALL.REL.NOINC `($__internal_2_$__cuda_sm10x_tcgen05_guardrail_trap_unallocated_columns_being_dealloced) ;  /* 0x0000000000507944 */ /* 0x002fea0003c00000 */
.L_x_72:
[----:B------:R-:W-:Y:S01]  /*2840*/  NOP ;  /* 0x0000000000007918 */ /* 0x000fe20000000000 */
[----:B----4-:R-:W-:Y:S05]  /*2850*/  EXIT ;  /* 0x000000000000794d */ /* 0x010fea0003800000 */
.L_x_59:
[----:B------:R-:W2:Y:S02]  /*2860*/  SYNCS.PHASECHK.TRANS64.TRYWAIT P0, [UR8+0x6000], RZ ;  /* 0x006000ffff0075a7 */ /* 0x000ea40008001108 */
[----:B--2---:R-:W-:Y:S05]  /*2870*/  @!P0 BRA `(.L_x_59) ;  /* 0xfffffffc00f88947 */ /* 0x004fea000383ffff */
[----:B------:R-:W-:Y:S05]  /*2880*/  BRA `(.L_x_75) ;  /* 0xfffffff000a07947 */ /* 0x000fea000383ffff */
.L_x_61:
[----:B------:R-:W2:Y:S02]  /*2890*/  SYNCS.PHASECHK.TRANS64.TRYWAIT P1, [UR8+0x6020], RZ ;  /* 0x006020ffff0075a7 */ /* 0x000ea40008021108 */
[----:B--2---:R-:W-:Y:S05]  /*28a0*/  @!P1 BRA `(.L_x_61) ;  /* 0xfffffffc00f89947 */ /* 0x004fea000383ffff */
[----:B------:R-:W-:Y:S05]  /*28b0*/  BRA `(.L_x_76) ;  /* 0xfffffff400147947 */ /* 0x000fea000383ffff */
.L_x_62:
[----:B------:R-:W3:Y:S02]  /*28c0*/  SYNCS.PHASECHK.TRANS64.TRYWAIT P0, [UR28+0x6000], R2 ;  /* 0x00600002ff0075a7 */ /* 0x000ee4000800111c */
[----:B---3--:R-:W-:Y:S05]  /*28d0*/  @!P0 BRA `(.L_x_62) ;  /* 0xfffffffc00f88947 */ /* 0x008fea000383ffff */
[----:B------:R-:W-:Y:S05]  /*28e0*/  BRA `(.L_x_77) ;  /* 0xfffffff400907947 */ /* 0x000fea000383ffff */
.L_x_64:
[----:B------:R-:W3:Y:S02]  /*28f0*/  SYNCS.PHASECHK.TRANS64.TRYWAIT P0, [UR28+0x6020], R2 ;  /* 0x00602002ff0075a7 */ /* 0x000ee4000800111c */
[----:B---3--:R-:W-:Y:S05]  /*2900*/  @!P0 BRA `(.L_x_64) ;  /* 0xfffffffc00f88947 */ /* 0x008fea000383ffff */
[----:B------:R-:W-:Y:S05]  /*2910*/  BRA `(.L_x_78) ;  /* 0xfffffff800007947 */ /* 0x000fea000383ffff */
        .weak           $__internal_0_$__cuda_sm10x_tcgen05_guardrail_trap_col_being_dealloced_not_returned_by_alloc
        .type           $__internal_0_$__cuda_sm10x_tcgen05_guardrail_trap_col_being_dealloced_not_returned_by_alloc,@function
        .size           $__internal_0_$__cuda_sm10x_tcgen05_guardrail_trap_col_being_dealloced_not_returned_by_alloc,($__internal_1_$__cuda_sm10x_tcgen05_guardrail_trap_phase_invalid_during_alloc - $__internal_0_$__cuda_sm10x_tcgen05_guardrail_trap_col_being_dealloced_not_returned_by_alloc)
$__internal_0_$__cuda_sm10x_tcgen05_guardrail_trap_col_being_dealloced_not_returned_by_alloc:
[----:B------:R-:W-:Y:S05]  /*2920*/  BPT.TRAP 0x1 ;  /* 0x000000040000795c */ /* 0x000fea0000300000 */
[----:B------:R-:W-:-:S04]  /*2930*/  IMAD.MOV.U32 R3, RZ, RZ, 0x0 ;  /* 0x00000000ff037424 */ /* 0x000fc800078e00ff */
[----:B------:R-:W-:Y:S05]  /*2940*/  RET.REL.NODEC R2 `(gluon_tcgen05) ;  /* 0xffffffd402ac7950 */ /* 0x000fea0003c3ffff */
        .weak           $__internal_1_$__cuda_sm10x_tcgen05_guardrail_trap_phase_invalid_during_alloc
        .type           $__internal_1_$__cuda_sm10x_tcgen05_guardrail_trap_phase_invalid_during_alloc,@function
        .size           $__internal_1_$__cuda_sm10x_tcgen05_guardrail_trap_phase_invalid_during_alloc,($__internal_2_$__cuda_sm10x_tcgen05_guardrail_trap_unallocated_columns_being_dealloced - $__internal_1_$__cuda_sm10x_tcgen05_guardrail_trap_phase_invalid_during_alloc)
$__internal_1_$__cuda_sm10x_tcgen05_guardrail_trap_phase_invalid_during_alloc:
[----:B------:R-:W-:Y:S05]  /*2950*/  BPT.TRAP 0x1 ;  /* 0x000000040000795c */ /* 0x000fea0000300000 */
[----:B------:R-:W-:-:S04]  /*2960*/  IMAD.MOV.U32 R3, RZ, RZ, 0x0 ;  /* 0x00000000ff037424 */ /* 0x000fc800078e00ff */
[----:B------:R-:W-:Y:S05]  /*2970*/  RET.REL.NODEC R2 `(gluon_tcgen05) ;  /* 0xffffffd402a07950 */ /* 0x000fea0003c3ffff */
        .weak           $__internal_2_$__cuda_sm10x_tcgen05_guardrail_trap_unallocated_columns_being_dealloced
        .type           $__internal_2_$__cuda_sm10x_tcgen05_guardrail_trap_unallocated_columns_being_dealloced,@function
        .size           $__internal_2_$__cuda_sm10x_tcgen05_guardrail_trap_unallocated_columns_being_dealloced,(.L_x_82 - $__internal_2_$__cuda_sm10x_tcgen05_guardrail_trap_unallocated_columns_being_dealloced)
$__internal_2_$__cuda_sm10x_tcgen05_guardrail_trap_unallocated_columns_being_dealloced:
[----:B------:R-:W-:Y:S05]  /*2980*/  BPT.TRAP 0x1 ;  /* 0x000000040000795c */ /* 0x000fea0000300000 */
[----:B------:R-:W-:-:S04]  /*2990*/  IMAD.MOV.U32 R3, RZ, RZ, 0x0 ;  /* 0x00000000ff037424 */ /* 0x000fc800078e00ff */
[----:B------:R-:W-:Y:S05]  /*29a0*/  RET.REL.NODEC R2 `(gluon_tcgen05) ;  /* 0xffffffd402947950 */ /* 0x000fea0003c3ffff */
.L_x_79:
[----:B------:R-:W-:-:S00]  /*29b0*/  BRA `(.L_x_79) ;  /* 0xfffffffc00fc7947 */ /* 0x000fc0000383ffff */
[----:B------:R-:W-:-:S00]  /*29c0*/  NOP ;  /* 0x0000000000007918 */ /* 0x000fc00000000000 */
        /* <DEDUP_REMOVED lines=11> */
.L_x_82:


//--------------------- .nv.shared.gluon_tcgen05  --------------------------
	.section	.nv.shared.gluon_tcgen05,"aw",@nobits
	.sectionflags	@""
	.align	16
	.zero		1024


//--------------------- .nv.shared.reserved.0     --------------------------
	.section	.nv.shared.reserved.0,"aw",@nobits
	.align	8
	.weak		__nv_reservedSMEM_offset_0_alias
	.size		__nv_reservedSMEM_offset_0_alias, 0, 64
	.other		__nv_reservedSMEM_offset_0_alias,@"STO_CUDA_RESERVED_SHARED STV_DEFAULT"
__nv_reservedSMEM_offset_0_alias:
	.zero		0
.nv.shared.reserved.0:
	.zero		64
	.weak		__nv_reservedSMEM_allocation_phase
	.type		__nv_reservedSMEM_allocation_phase,@object
	.size		__nv_reservedSMEM_allocation_phase,(.L_0 - __nv_reservedSMEM_allocation_phase)
__nv_reservedSMEM_allocation_phase:
	.zero		1
.L_0:
	.zero		7
	.weak		__nv_reservedSMEM_devtool_atexit_pc
	.type		__nv_reservedSMEM_devtool_atexit_pc,@object
	.size		__nv_reservedSMEM_devtool_atexit_pc,(__nv_reservedSMEM_allocation_mask - __nv_reservedSMEM_devtool_atexit_pc)
__nv_reservedSMEM_devtool_atexit_pc:
	.zero		8
	.weak		__nv_reservedSMEM_allocation_mask
	.type		__nv_reservedSMEM_allocation_mask,@object
	.size		__nv_reservedSMEM_allocation_mask,(.L_2 - __nv_reservedSMEM_allocation_mask)
__nv_reservedSMEM_allocation_mask:
	.zero		4
.L_2:


//--------------------- .nv.constant0.gluon_tcgen05 --------------------------
	.section	.nv.constant0.gluon_tcgen05,"a",@progbits
	.sectionflags	@""
	.align	4
.nv.constant0.gluon_tcgen05:
	.zero		976


//--------------------- SYMBOLS --------------------------

	.type		.nv.reservedSmem.offset0,@object
	.size		.nv.reservedSmem.offset0,0x4
	.type		.nv.reservedSmem.cap,@object
	.size		.nv.reservedSmem.cap,0x4
